//
// Generated by NVIDIA NVVM Compiler
//
// Compiler Build ID: CL-36424714
// Cuda compilation tools, release 13.0, V13.0.88
// Based on NVVM 20.0.0
//

.version 9.0
.target sm_100
.address_size 64

	// .globl	_Z8r4_rkf45PiPfS0_S0_S0_S0_S0_ffff
.func  (.param .b64 func_retval0) __internal_accurate_pow
(
	.param .b64 __internal_accurate_pow_param_0
)
;

.visible .entry _Z8r4_rkf45PiPfS0_S0_S0_S0_S0_ffff(
	.param .u64 .ptr .align 1 _Z8r4_rkf45PiPfS0_S0_S0_S0_S0_ffff_param_0,
	.param .u64 .ptr .align 1 _Z8r4_rkf45PiPfS0_S0_S0_S0_S0_ffff_param_1,
	.param .u64 .ptr .align 1 _Z8r4_rkf45PiPfS0_S0_S0_S0_S0_ffff_param_2,
	.param .u64 .ptr .align 1 _Z8r4_rkf45PiPfS0_S0_S0_S0_S0_ffff_param_3,
	.param .u64 .ptr .align 1 _Z8r4_rkf45PiPfS0_S0_S0_S0_S0_ffff_param_4,
	.param .u64 .ptr .align 1 _Z8r4_rkf45PiPfS0_S0_S0_S0_S0_ffff_param_5,
	.param .u64 .ptr .align 1 _Z8r4_rkf45PiPfS0_S0_S0_S0_S0_ffff_param_6,
	.param .f32 _Z8r4_rkf45PiPfS0_S0_S0_S0_S0_ffff_param_7,
	.param .f32 _Z8r4_rkf45PiPfS0_S0_S0_S0_S0_ffff_param_8,
	.param .f32 _Z8r4_rkf45PiPfS0_S0_S0_S0_S0_ffff_param_9,
	.param .f32 _Z8r4_rkf45PiPfS0_S0_S0_S0_S0_ffff_param_10
)
{
	.reg .pred 	%p<21>;
	.reg .b16 	%rs<5>;
	.reg .b32 	%r<20>;
	.reg .b32 	%f<184>;
	.reg .b64 	%rd<25>;
	.reg .b64 	%fd<187>;

	ld.param.u64 	%rd5, [_Z8r4_rkf45PiPfS0_S0_S0_S0_S0_ffff_param_1];
	ld.param.u64 	%rd6, [_Z8r4_rkf45PiPfS0_S0_S0_S0_S0_ffff_param_2];
	ld.param.u64 	%rd7, [_Z8r4_rkf45PiPfS0_S0_S0_S0_S0_ffff_param_3];
	ld.param.u64 	%rd8, [_Z8r4_rkf45PiPfS0_S0_S0_S0_S0_ffff_param_4];
	ld.param.u64 	%rd9, [_Z8r4_rkf45PiPfS0_S0_S0_S0_S0_ffff_param_5];
	ld.param.u64 	%rd10, [_Z8r4_rkf45PiPfS0_S0_S0_S0_S0_ffff_param_6];
	ld.param.f32 	%f174, [_Z8r4_rkf45PiPfS0_S0_S0_S0_S0_ffff_param_7];
	ld.param.f32 	%f40, [_Z8r4_rkf45PiPfS0_S0_S0_S0_S0_ffff_param_8];
	ld.param.f32 	%f41, [_Z8r4_rkf45PiPfS0_S0_S0_S0_S0_ffff_param_9];
	ld.param.f32 	%f42, [_Z8r4_rkf45PiPfS0_S0_S0_S0_S0_ffff_param_10];
	cvta.to.global.u64 	%rd11, %rd10;
	cvta.to.global.u64 	%rd12, %rd9;
	cvta.to.global.u64 	%rd13, %rd8;
	cvta.to.global.u64 	%rd14, %rd7;
	cvta.to.global.u64 	%rd15, %rd6;
	cvta.to.global.u64 	%rd16, %rd5;
	mov.u32 	%r1, %ctaid.x;
	mul.wide.u32 	%rd17, %r1, 4;
	add.s64 	%rd18, %rd16, %rd17;
	ld.global.f32 	%f1, [%rd18];
	add.s64 	%rd19, %rd15, %rd17;
	ld.global.f32 	%f2, [%rd19];
	add.s64 	%rd20, %rd14, %rd17;
	ld.global.f32 	%f3, [%rd20];
	add.s64 	%rd1, %rd13, %rd17;
	ld.global.f32 	%f183, [%rd1];
	add.s64 	%rd2, %rd12, %rd17;
	ld.global.f32 	%f182, [%rd2];
	add.s64 	%rd3, %rd11, %rd17;
	ld.global.f32 	%f181, [%rd3];
	mul.f32 	%f43, %f1, %f182;
	mul.f32 	%f44, %f1, %f183;
	sub.f32 	%f171, %f43, %f44;
	mul.f32 	%f45, %f2, %f183;
	mul.f32 	%f46, %f183, %f181;
	sub.f32 	%f47, %f45, %f46;
	sub.f32 	%f172, %f47, %f182;
	mul.f32 	%f48, %f183, %f182;
	mul.f32 	%f49, %f3, %f181;
	sub.f32 	%f173, %f48, %f49;
	sub.f32 	%f50, %f40, %f174;
	mov.b32 	%r8, %f50;
	shr.u32 	%r9, %r8, 30;
	cvt.u16.u32 	%rs1, %r9;
	and.b16  	%rs2, %rs1, 2;
	cvt.rn.f64.u16 	%fd16, %rs2;
	mov.f64 	%fd17, 0d3FF0000000000000;
	sub.f64 	%fd186, %fd17, %fd16;
	mov.f32 	%f51, 0f40000000;
	div.rn.f32 	%f10, %f51, %f41;
	mul.f32 	%f11, %f10, %f42;
	mov.b32 	%r18, -1;
$L__BB0_1:
	cvt.rn.f32.f64 	%f19, %fd186;
	setp.gt.s32 	%p4, %r18, 10000;
	mov.b32 	%r19, 4;
	@%p4 bra 	$L__BB0_10;
	sub.f32 	%f52, %f40, %f174;
	abs.f32 	%f53, %f19;
	abs.f32 	%f54, %f52;
	cvt.f64.f32 	%fd18, %f54;
	cvt.f64.f32 	%fd19, %f53;
	add.f64 	%fd20, %fd19, %fd19;
	setp.le.f64 	%p6, %fd20, %fd18;
	setp.gtu.f32 	%p7, %f54, %f53;
	cvt.f64.f32 	%fd3, %f171;
	cvt.f64.f32 	%fd4, %f172;
	cvt.f64.f32 	%fd5, %f173;
	mul.f64 	%fd6, %fd3, 0d409E300000000000;
	mul.f64 	%fd7, %fd4, 0d409E300000000000;
	mul.f64 	%fd8, %fd5, 0d409E300000000000;
	mul.f64 	%fd9, %fd4, 0d40B7C00000000000;
	mul.f64 	%fd10, %fd5, 0d40B7C00000000000;
	mul.f64 	%fd11, %fd3, 0d412B8DC000000000;
	mul.f64 	%fd12, %fd4, 0d412B8DC000000000;
	mul.f64 	%fd13, %fd3, 0d40A0540000000000;
	or.pred  	%p19, %p6, %p7;
	mul.f32 	%f55, %f52, 0f3F000000;
	selp.f32 	%f56, %f55, %f52, %p7;
	selp.f32 	%f178, %f19, %f56, %p6;
	mov.pred 	%p20, -1;
$L__BB0_3:
	mul.f32 	%f57, %f178, 0f3E800000;
	fma.rn.f32 	%f58, %f171, %f57, %f183;
	fma.rn.f32 	%f59, %f172, %f57, %f182;
	fma.rn.f32 	%f60, %f173, %f57, %f181;
	mul.f32 	%f61, %f1, %f59;
	mul.f32 	%f62, %f1, %f58;
	sub.f32 	%f63, %f61, %f62;
	mul.f32 	%f64, %f2, %f58;
	mul.f32 	%f65, %f58, %f60;
	sub.f32 	%f66, %f64, %f65;
	sub.f32 	%f67, %f66, %f59;
	mul.f32 	%f68, %f58, %f59;
	mul.f32 	%f69, %f3, %f60;
	sub.f32 	%f70, %f68, %f69;
	cvt.f64.f32 	%fd21, %f178;
	mul.f64 	%fd22, %fd21, 0d4008000000000000;
	mul.f64 	%fd23, %fd22, 0d3FA0000000000000;
	cvt.rn.f32.f64 	%f71, %fd23;
	cvt.f64.f32 	%fd24, %f71;
	cvt.f64.f32 	%fd25, %f63;
	fma.rn.f64 	%fd26, %fd25, 0d4008000000000000, %fd3;
	cvt.f64.f32 	%fd27, %f183;
	fma.rn.f64 	%fd28, %fd26, %fd24, %fd27;
	cvt.rn.f32.f64 	%f72, %fd28;
	cvt.f64.f32 	%fd29, %f67;
	fma.rn.f64 	%fd30, %fd29, 0d4008000000000000, %fd4;
	cvt.f64.f32 	%fd31, %f182;
	fma.rn.f64 	%fd32, %fd30, %fd24, %fd31;
	cvt.rn.f32.f64 	%f73, %fd32;
	cvt.f64.f32 	%fd33, %f70;
	fma.rn.f64 	%fd34, %fd33, 0d4008000000000000, %fd5;
	cvt.f64.f32 	%fd35, %f181;
	fma.rn.f64 	%fd36, %fd34, %fd24, %fd35;
	cvt.rn.f32.f64 	%f74, %fd36;
	mul.f32 	%f75, %f1, %f73;
	mul.f32 	%f76, %f1, %f72;
	sub.f32 	%f77, %f75, %f76;
	mul.f32 	%f78, %f2, %f72;
	mul.f32 	%f79, %f72, %f74;
	sub.f32 	%f80, %f78, %f79;
	sub.f32 	%f81, %f80, %f73;
	mul.f32 	%f82, %f72, %f73;
	mul.f32 	%f83, %f3, %f74;
	sub.f32 	%f84, %f82, %f83;
	div.rn.f32 	%f85, %f178, 0f45095000;
	cvt.f64.f32 	%fd37, %f85;
	cvt.f64.f32 	%fd38, %f77;
	mul.f64 	%fd39, %fd38, 0d40BC800000000000;
	mul.f64 	%fd40, %fd25, 0d40BC200000000000;
	sub.f64 	%fd41, %fd39, %fd40;
	add.f64 	%fd42, %fd6, %fd41;
	fma.rn.f64 	%fd43, %fd42, %fd37, %fd27;
	cvt.rn.f32.f64 	%f86, %fd43;
	cvt.f64.f32 	%fd44, %f81;
	mul.f64 	%fd45, %fd44, 0d40BC800000000000;
	mul.f64 	%fd46, %fd29, 0d40BC200000000000;
	sub.f64 	%fd47, %fd45, %fd46;
	add.f64 	%fd48, %fd7, %fd47;
	fma.rn.f64 	%fd49, %fd48, %fd37, %fd31;
	cvt.rn.f32.f64 	%f87, %fd49;
	cvt.f64.f32 	%fd50, %f84;
	mul.f64 	%fd51, %fd50, 0d40BC800000000000;
	mul.f64 	%fd52, %fd33, 0d40BC200000000000;
	sub.f64 	%fd53, %fd51, %fd52;
	add.f64 	%fd54, %fd8, %fd53;
	fma.rn.f64 	%fd55, %fd54, %fd37, %fd35;
	cvt.rn.f32.f64 	%f88, %fd55;
	mul.f32 	%f89, %f1, %f87;
	mul.f32 	%f90, %f1, %f86;
	sub.f32 	%f91, %f89, %f90;
	mul.f32 	%f92, %f2, %f86;
	mul.f32 	%f93, %f86, %f88;
	sub.f32 	%f94, %f92, %f93;
	sub.f32 	%f95, %f94, %f87;
	mul.f32 	%f96, %f86, %f87;
	mul.f32 	%f97, %f3, %f88;
	sub.f32 	%f98, %f96, %f97;
	div.rn.f32 	%f99, %f178, 0f45804000;
	cvt.f64.f32 	%fd56, %f99;
	cvt.f64.f32 	%fd57, %f91;
	mul.f64 	%fd58, %fd57, 0d408A680000000000;
	mul.f64 	%fd59, %fd3, 0d40C04A8000000000;
	sub.f64 	%fd60, %fd59, %fd58;
	mul.f64 	%fd61, %fd38, 0d40DCC00000000000;
	mul.f64 	%fd62, %fd25, 0d40E0080000000000;
	sub.f64 	%fd63, %fd61, %fd62;
	add.f64 	%fd64, %fd63, %fd60;
	fma.rn.f64 	%fd65, %fd64, %fd56, %fd27;
	cvt.rn.f32.f64 	%f100, %fd65;
	cvt.f64.f32 	%fd66, %f95;
	mul.f64 	%fd67, %fd66, 0d408A680000000000;
	mul.f64 	%fd68, %fd4, 0d40C04A8000000000;
	sub.f64 	%fd69, %fd68, %fd67;
	mul.f64 	%fd70, %fd44, 0d40DCC00000000000;
	mul.f64 	%fd71, %fd29, 0d40E0080000000000;
	sub.f64 	%fd72, %fd70, %fd71;
	add.f64 	%fd73, %fd72, %fd69;
	fma.rn.f64 	%fd74, %fd73, %fd56, %fd31;
	cvt.rn.f32.f64 	%f101, %fd74;
	cvt.f64.f32 	%fd75, %f98;
	mul.f64 	%fd76, %fd75, 0d408A680000000000;
	mul.f64 	%fd77, %fd5, 0d40C04A8000000000;
	sub.f64 	%fd78, %fd77, %fd76;
	mul.f64 	%fd79, %fd50, 0d40DCC00000000000;
	mul.f64 	%fd80, %fd33, 0d40E0080000000000;
	sub.f64 	%fd81, %fd79, %fd80;
	add.f64 	%fd82, %fd81, %fd78;
	fma.rn.f64 	%fd83, %fd82, %fd56, %fd35;
	cvt.rn.f32.f64 	%f102, %fd83;
	mul.f32 	%f103, %f1, %f101;
	mul.f32 	%f104, %f1, %f100;
	sub.f32 	%f105, %f103, %f104;
	mul.f32 	%f106, %f2, %f100;
	mul.f32 	%f107, %f100, %f102;
	sub.f32 	%f108, %f106, %f107;
	sub.f32 	%f109, %f108, %f101;
	mul.f32 	%f110, %f100, %f101;
	mul.f32 	%f111, %f3, %f102;
	sub.f32 	%f112, %f110, %f111;
	div.rn.f32 	%f113, %f178, 0f46A05000;
	cvt.f64.f32 	%fd84, %f113;
	mul.f64 	%fd85, %fd57, 0d40C2278000000000;
	cvt.f64.f32 	%fd86, %f105;
	mul.f64 	%fd87, %fd86, 0d40B60B0000000000;
	sub.f64 	%fd88, %fd85, %fd87;
	fma.rn.f64 	%fd89, %fd3, 0dC0B7C00000000000, %fd88;
	mul.f64 	%fd90, %fd25, 0d40E40A0000000000;
	mul.f64 	%fd91, %fd38, 0d40DBB00000000000;
	sub.f64 	%fd92, %fd90, %fd91;
	add.f64 	%fd93, %fd92, %fd89;
	fma.rn.f64 	%fd94, %fd93, %fd84, %fd27;
	cvt.rn.f32.f64 	%f114, %fd94;
	mul.f64 	%fd95, %fd66, 0d40C2278000000000;
	cvt.f64.f32 	%fd96, %f109;
	mul.f64 	%fd97, %fd96, 0d40B60B0000000000;
	sub.f64 	%fd98, %fd95, %fd97;
	sub.f64 	%fd99, %fd98, %fd9;
	mul.f64 	%fd100, %fd29, 0d40E40A0000000000;
	mul.f64 	%fd101, %fd44, 0d40DBB00000000000;
	sub.f64 	%fd102, %fd100, %fd101;
	add.f64 	%fd103, %fd102, %fd99;
	fma.rn.f64 	%fd104, %fd103, %fd84, %fd31;
	cvt.rn.f32.f64 	%f115, %fd104;
	mul.f64 	%fd105, %fd75, 0d40C2278000000000;
	cvt.f64.f32 	%fd106, %f112;
	mul.f64 	%fd107, %fd106, 0d40B60B0000000000;
	sub.f64 	%fd108, %fd105, %fd107;
	sub.f64 	%fd109, %fd108, %fd10;
	mul.f64 	%fd110, %fd33, 0d40E40A0000000000;
	mul.f64 	%fd111, %fd50, 0d40DBB00000000000;
	sub.f64 	%fd112, %fd110, %fd111;
	add.f64 	%fd113, %fd112, %fd109;
	fma.rn.f64 	%fd114, %fd113, %fd84, %fd35;
	cvt.rn.f32.f64 	%f116, %fd114;
	mul.f32 	%f117, %f1, %f115;
	mul.f32 	%f118, %f1, %f114;
	sub.f32 	%f119, %f117, %f118;
	mul.f32 	%f120, %f114, %f115;
	mul.f32 	%f121, %f3, %f116;
	sub.f32 	%f122, %f120, %f121;
	div.rn.f32 	%f123, %f178, 0f4AE87C04;
	cvt.f64.f32 	%fd115, %f123;
	mul.f64 	%fd116, %fd57, 0d414D6ABB80000000;
	mul.f64 	%fd117, %fd86, 0d4134EC7100000000;
	sub.f64 	%fd118, %fd116, %fd117;
	add.f64 	%fd119, %fd11, %fd118;
	cvt.f64.f32 	%fd120, %f119;
	mul.f64 	%fd121, %fd120, 0d4110E87000000000;
	fma.rn.f64 	%fd122, %fd38, 0d414E2A0000000000, %fd121;
	add.f64 	%fd123, %fd119, %fd122;
	fma.rn.f64 	%fd124, %fd123, %fd115, %fd27;
	cvt.rn.f32.f64 	%f22, %fd124;
	mul.f64 	%fd125, %fd66, 0d414D6ABB80000000;
	mul.f64 	%fd126, %fd96, 0d4134EC7100000000;
	sub.f64 	%fd127, %fd125, %fd126;
	add.f64 	%fd128, %fd12, %fd127;
	cvt.f64.f32 	%fd129, %f122;
	mul.f64 	%fd130, %fd129, 0d4110E87000000000;
	fma.rn.f64 	%fd131, %fd44, 0d414E2A0000000000, %fd130;
	add.f64 	%fd132, %fd128, %fd131;
	fma.rn.f64 	%fd133, %fd132, %fd115, %fd31;
	cvt.rn.f32.f64 	%f23, %fd133;
	mul.f64 	%fd134, %fd75, 0d414D6ABB80000000;
	mul.f64 	%fd135, %fd106, 0d4134EC7100000000;
	sub.f64 	%fd136, %fd134, %fd135;
	fma.rn.f64 	%fd137, %fd5, 0d412B8DC000000000, %fd136;
	cvt.f64.f32 	%fd138, %f102;
	mul.f64 	%fd139, %fd138, 0d4110E87000000000;
	fma.rn.f64 	%fd140, %fd50, 0d414E2A0000000000, %fd139;
	add.f64 	%fd141, %fd140, %fd137;
	fma.rn.f64 	%fd142, %fd141, %fd115, %fd35;
	cvt.rn.f32.f64 	%f24, %fd142;
	abs.f32 	%f124, %f22;
	abs.f32 	%f125, %f183;
	add.f32 	%f126, %f125, %f124;
	add.f32 	%f127, %f11, %f126;
	mul.f64 	%fd143, %fd57, 0d40D5748000000000;
	mul.f64 	%fd144, %fd86, 0d40CD640000000000;
	sub.f64 	%fd145, %fd143, %fd144;
	sub.f64 	%fd146, %fd145, %fd13;
	mul.f64 	%fd147, %fd38, 0d40D6000000000000;
	mul.f64 	%fd148, %fd120, 0d40DAB80000000000;
	sub.f64 	%fd149, %fd147, %fd148;
	add.f64 	%fd150, %fd146, %fd149;
	cvt.rn.f32.f64 	%f128, %fd150;
	abs.f32 	%f129, %f128;
	div.rn.f32 	%f130, %f129, %f127;
	max.f32 	%f131, %f130, 0f00000000;
	abs.f32 	%f132, %f23;
	abs.f32 	%f133, %f182;
	add.f32 	%f134, %f133, %f132;
	add.f32 	%f135, %f11, %f134;
	mul.f64 	%fd151, %fd66, 0d40D5748000000000;
	mul.f64 	%fd152, %fd96, 0d40CD640000000000;
	sub.f64 	%fd153, %fd151, %fd152;
	mul.f64 	%fd154, %fd4, 0d40A0540000000000;
	sub.f64 	%fd155, %fd153, %fd154;
	mul.f64 	%fd156, %fd44, 0d40D6000000000000;
	mul.f64 	%fd157, %fd129, 0d40DAB80000000000;
	sub.f64 	%fd158, %fd156, %fd157;
	add.f64 	%fd159, %fd155, %fd158;
	cvt.rn.f32.f64 	%f136, %fd159;
	abs.f32 	%f137, %f136;
	div.rn.f32 	%f138, %f137, %f135;
	max.f32 	%f139, %f131, %f138;
	abs.f32 	%f140, %f24;
	abs.f32 	%f141, %f181;
	add.f32 	%f142, %f141, %f140;
	add.f32 	%f143, %f11, %f142;
	mul.f64 	%fd160, %fd75, 0d40D5748000000000;
	mul.f64 	%fd161, %fd106, 0d40CD640000000000;
	sub.f64 	%fd162, %fd160, %fd161;
	mul.f64 	%fd163, %fd5, 0d40A0540000000000;
	sub.f64 	%fd164, %fd162, %fd163;
	mul.f64 	%fd165, %fd50, 0d40D6000000000000;
	mul.f64 	%fd166, %fd138, 0d40DAB80000000000;
	sub.f64 	%fd167, %fd165, %fd166;
	add.f64 	%fd168, %fd167, %fd164;
	cvt.rn.f32.f64 	%f144, %fd168;
	abs.f32 	%f145, %f144;
	div.rn.f32 	%f146, %f145, %f143;
	max.f32 	%f147, %f139, %f146;
	abs.f32 	%f25, %f178;
	mul.f32 	%f148, %f25, %f147;
	mul.f32 	%f149, %f10, %f148;
	div.rn.f32 	%f26, %f149, 0f4937B100;
	setp.le.f32 	%p9, %f26, 0f3F800000;
	@%p9 bra 	$L__BB0_7;
	setp.geu.f32 	%p13, %f26, 0f4766A900;
	mov.f32 	%f179, 0f3DCCCCCD;
	@%p13 bra 	$L__BB0_6;
	cvt.f64.f32 	%fd180, %f26;
	{
	.reg .b32 %temp; 
	mov.b64 	{%temp, %r15}, %fd180;
	}
	{ // callseq 1, 0
	.param .b64 param0;
	st.param.f64 	[param0], %fd180;
	.param .b64 retval0;
	call.uni (retval0), 
	__internal_accurate_pow, 
	(
	param0
	);
	ld.param.f64 	%fd181, [retval0];
	} // callseq 1
	setp.lt.s32 	%p14, %r15, 0;
	cvt.rn.f32.f64 	%f168, %fd181;
	selp.f32 	%f169, 0fFFC00000, %f168, %p14;
	setp.eq.f32 	%p15, %f26, 0f3F800000;
	selp.f32 	%f170, 0f3F800000, %f169, %p15;
	cvt.f64.f32 	%fd183, %f170;
	mov.f64 	%fd184, 0d3FECCCCCCCCCCCCD;
	div.rn.f64 	%fd185, %fd184, %fd183;
	cvt.rn.f32.f64 	%f179, %fd185;
$L__BB0_6:
	mul.f32 	%f178, %f178, %f179;
	setp.gt.s32 	%p18, %r18, 9995;
	add.s32 	%r18, %r18, 5;
	mov.pred 	%p20, 0;
	mov.pred 	%p19, -1;
	@%p18 bra 	$L__BB0_10;
	bra.uni 	$L__BB0_3;
$L__BB0_7:
	cvt.f64.f32 	%fd14, %f26;
	setp.leu.f64 	%p10, %fd14, 0d3F28C4568D7EA3E2;
	mov.f32 	%f180, 0f40A00000;
	@%p10 bra 	$L__BB0_9;
	{
	.reg .b32 %temp; 
	mov.b64 	{%temp, %r11}, %fd14;
	}
	{ // callseq 0, 0
	.param .b64 param0;
	st.param.f64 	[param0], %fd14;
	.param .b64 retval0;
	call.uni (retval0), 
	__internal_accurate_pow, 
	(
	param0
	);
	ld.param.f64 	%fd169, [retval0];
	} // callseq 0
	setp.lt.s32 	%p11, %r11, 0;
	cvt.rn.f32.f64 	%f151, %fd169;
	selp.f32 	%f152, 0fFFC00000, %f151, %p11;
	setp.eq.f32 	%p12, %f26, 0f3F800000;
	selp.f32 	%f153, 0f3F800000, %f152, %p12;
	cvt.f64.f32 	%fd171, %f153;
	mov.f64 	%fd172, 0d3FECCCCCCCCCCCCD;
	div.rn.f64 	%fd173, %fd172, %fd171;
	cvt.rn.f32.f64 	%f180, %fd173;
$L__BB0_9:
	cvt.f64.f32 	%fd174, %f180;
	min.f64 	%fd175, %fd174, 0d3FF0000000000000;
	cvt.rn.f32.f64 	%f154, %fd175;
	selp.f32 	%f155, %f180, %f154, %p20;
	mov.b32 	%r13, %f178;
	shr.u32 	%r14, %r13, 30;
	cvt.u16.u32 	%rs3, %r14;
	and.b16  	%rs4, %rs3, 2;
	cvt.rn.f64.u16 	%fd176, %rs4;
	mov.f64 	%fd177, 0d3FF0000000000000;
	sub.f64 	%fd178, %fd177, %fd176;
	mul.f32 	%f156, %f25, %f155;
	abs.f32 	%f157, %f174;
	mul.f32 	%f158, %f157, 0f36500000;
	max.f32 	%f159, %f156, %f158;
	cvt.f64.f32 	%fd179, %f159;
	mul.f64 	%fd186, %fd178, %fd179;
	add.s32 	%r18, %r18, 6;
	mul.f32 	%f160, %f3, %f24;
	mul.f32 	%f161, %f22, %f23;
	sub.f32 	%f173, %f161, %f160;
	mul.f32 	%f162, %f24, %f22;
	mul.f32 	%f163, %f2, %f22;
	sub.f32 	%f164, %f163, %f162;
	sub.f32 	%f172, %f164, %f23;
	mul.f32 	%f165, %f1, %f22;
	mul.f32 	%f166, %f1, %f23;
	sub.f32 	%f171, %f166, %f165;
	add.f32 	%f174, %f174, %f178;
	mov.b32 	%r19, 2;
	mov.f32 	%f183, %f22;
	mov.f32 	%f182, %f23;
	mov.f32 	%f181, %f24;
	@%p19 bra 	$L__BB0_1;
$L__BB0_10:
	ld.param.u64 	%rd24, [_Z8r4_rkf45PiPfS0_S0_S0_S0_S0_ffff_param_0];
	cvta.to.global.u64 	%rd21, %rd24;
	st.global.f32 	[%rd1], %f183;
	st.global.f32 	[%rd2], %f182;
	st.global.f32 	[%rd3], %f181;
	mul.wide.u32 	%rd22, %r1, 4;
	add.s64 	%rd23, %rd21, %rd22;
	st.global.u32 	[%rd23], %r19;
	ret;

}
.func  (.param .b64 func_retval0) __internal_accurate_pow(
	.param .b64 __internal_accurate_pow_param_0
)
{
	.reg .pred 	%p<8>;
	.reg .b32 	%r<49>;
	.reg .b32 	%f<3>;
	.reg .b64 	%fd<109>;

	ld.param.f64 	%fd10, [__internal_accurate_pow_param_0];
	{
	.reg .b32 %temp; 
	mov.b64 	{%temp, %r46}, %fd10;
	}
	{
	.reg .b32 %temp; 
	mov.b64 	{%r45, %temp}, %fd10;
	}
	shr.u32 	%r47, %r46, 20;
	setp.gt.u32 	%p1, %r46, 1048575;
	@%p1 bra 	$L__BB1_2;
	mul.f64 	%fd11, %fd10, 0d4350000000000000;
	{
	.reg .b32 %temp; 
	mov.b64 	{%temp, %r46}, %fd11;
	}
	{
	.reg .b32 %temp; 
	mov.b64 	{%r45, %temp}, %fd11;
	}
	shr.u32 	%r16, %r46, 20;
	add.s32 	%r47, %r16, -54;
$L__BB1_2:
	add.s32 	%r48, %r47, -1023;
	and.b32  	%r17, %r46, -2146435073;
	or.b32  	%r18, %r17, 1072693248;
	mov.b64 	%fd107, {%r45, %r18};
	setp.lt.u32 	%p2, %r18, 1073127583;
	@%p2 bra 	$L__BB1_4;
	{
	.reg .b32 %temp; 
	mov.b64 	{%r19, %temp}, %fd107;
	}
	{
	.reg .b32 %temp; 
	mov.b64 	{%temp, %r20}, %fd107;
	}
	add.s32 	%r21, %r20, -1048576;
	mov.b64 	%fd107, {%r19, %r21};
	add.s32 	%r48, %r47, -1022;
$L__BB1_4:
	add.f64 	%fd12, %fd107, 0dBFF0000000000000;
	add.f64 	%fd13, %fd107, 0d3FF0000000000000;
	rcp.approx.ftz.f64 	%fd14, %fd13;
	neg.f64 	%fd15, %fd13;
	fma.rn.f64 	%fd16, %fd15, %fd14, 0d3FF0000000000000;
	fma.rn.f64 	%fd17, %fd16, %fd16, %fd16;
	fma.rn.f64 	%fd18, %fd17, %fd14, %fd14;
	mul.f64 	%fd19, %fd12, %fd18;
	fma.rn.f64 	%fd20, %fd12, %fd18, %fd19;
	mul.f64 	%fd21, %fd20, %fd20;
	fma.rn.f64 	%fd22, %fd21, 0d3EB0F5FF7D2CAFE2, 0d3ED0F5D241AD3B5A;
	fma.rn.f64 	%fd23, %fd22, %fd21, 0d3EF3B20A75488A3F;
	fma.rn.f64 	%fd24, %fd23, %fd21, 0d3F1745CDE4FAECD5;
	fma.rn.f64 	%fd25, %fd24, %fd21, 0d3F3C71C7258A578B;
	fma.rn.f64 	%fd26, %fd25, %fd21, 0d3F6249249242B910;
	fma.rn.f64 	%fd27, %fd26, %fd21, 0d3F89999999999DFB;
	sub.f64 	%fd28, %fd12, %fd20;
	add.f64 	%fd29, %fd28, %fd28;
	neg.f64 	%fd30, %fd20;
	fma.rn.f64 	%fd31, %fd30, %fd12, %fd29;
	mul.f64 	%fd32, %fd18, %fd31;
	fma.rn.f64 	%fd33, %fd21, %fd27, 0d3FB5555555555555;
	mov.f64 	%fd34, 0d3FB5555555555555;
	sub.f64 	%fd35, %fd34, %fd33;
	fma.rn.f64 	%fd36, %fd21, %fd27, %fd35;
	add.f64 	%fd37, %fd36, 0dBC46A4CB00B9E7B0;
	add.f64 	%fd38, %fd33, %fd37;
	sub.f64 	%fd39, %fd33, %fd38;
	add.f64 	%fd40, %fd37, %fd39;
	mul.rn.f64 	%fd41, %fd20, %fd20;
	neg.f64 	%fd42, %fd41;
	fma.rn.f64 	%fd43, %fd20, %fd20, %fd42;
	{
	.reg .b32 %temp; 
	mov.b64 	{%r22, %temp}, %fd32;
	}
	{
	.reg .b32 %temp; 
	mov.b64 	{%temp, %r23}, %fd32;
	}
	add.s32 	%r24, %r23, 1048576;
	mov.b64 	%fd44, {%r22, %r24};
	fma.rn.f64 	%fd45, %fd20, %fd44, %fd43;
	mul.rn.f64 	%fd46, %fd41, %fd20;
	neg.f64 	%fd47, %fd46;
	fma.rn.f64 	%fd48, %fd41, %fd20, %fd47;
	fma.rn.f64 	%fd49, %fd41, %fd32, %fd48;
	fma.rn.f64 	%fd50, %fd45, %fd20, %fd49;
	mul.rn.f64 	%fd51, %fd38, %fd46;
	neg.f64 	%fd52, %fd51;
	fma.rn.f64 	%fd53, %fd38, %fd46, %fd52;
	fma.rn.f64 	%fd54, %fd38, %fd50, %fd53;
	fma.rn.f64 	%fd55, %fd40, %fd46, %fd54;
	add.f64 	%fd56, %fd51, %fd55;
	sub.f64 	%fd57, %fd51, %fd56;
	add.f64 	%fd58, %fd55, %fd57;
	add.f64 	%fd59, %fd20, %fd56;
	sub.f64 	%fd60, %fd20, %fd59;
	add.f64 	%fd61, %fd56, %fd60;
	add.f64 	%fd62, %fd58, %fd61;
	add.f64 	%fd63, %fd32, %fd62;
	add.f64 	%fd64, %fd59, %fd63;
	sub.f64 	%fd65, %fd59, %fd64;
	add.f64 	%fd66, %fd63, %fd65;
	xor.b32  	%r25, %r48, -2147483648;
	mov.b32 	%r26, 1127219200;
	mov.b64 	%fd67, {%r25, %r26};
	mov.b32 	%r27, -2147483648;
	mov.b64 	%fd68, {%r27, %r26};
	sub.f64 	%fd69, %fd67, %fd68;
	fma.rn.f64 	%fd70, %fd69, 0d3FE62E42FEFA39EF, %fd64;
	fma.rn.f64 	%fd71, %fd69, 0dBFE62E42FEFA39EF, %fd70;
	sub.f64 	%fd72, %fd71, %fd64;
	sub.f64 	%fd73, %fd66, %fd72;
	fma.rn.f64 	%fd74, %fd69, 0d3C7ABC9E3B39803F, %fd73;
	add.f64 	%fd75, %fd70, %fd74;
	sub.f64 	%fd76, %fd70, %fd75;
	add.f64 	%fd77, %fd74, %fd76;
	mov.f64 	%fd78, 0d3FC999999999999A;
	{
	.reg .b32 %temp; 
	mov.b64 	{%temp, %r28}, %fd78;
	}
	{
	.reg .b32 %temp; 
	mov.b64 	{%r29, %temp}, %fd78;
	}
	shl.b32 	%r30, %r28, 1;
	setp.gt.u32 	%p3, %r30, -33554433;
	and.b32  	%r31, %r28, -15728641;
	selp.b32 	%r32, %r31, %r28, %p3;
	mov.b64 	%fd79, {%r29, %r32};
	mul.rn.f64 	%fd80, %fd75, %fd79;
	neg.f64 	%fd81, %fd80;
	fma.rn.f64 	%fd82, %fd75, %fd79, %fd81;
	fma.rn.f64 	%fd83, %fd77, %fd79, %fd82;
	add.f64 	%fd4, %fd80, %fd83;
	sub.f64 	%fd84, %fd80, %fd4;
	add.f64 	%fd5, %fd83, %fd84;
	fma.rn.f64 	%fd85, %fd4, 0d3FF71547652B82FE, 0d4338000000000000;
	{
	.reg .b32 %temp; 
	mov.b64 	{%r13, %temp}, %fd85;
	}
	mov.f64 	%fd86, 0dC338000000000000;
	add.rn.f64 	%fd87, %fd85, %fd86;
	fma.rn.f64 	%fd88, %fd87, 0dBFE62E42FEFA39EF, %fd4;
	fma.rn.f64 	%fd89, %fd87, 0dBC7ABC9E3B39803F, %fd88;
	fma.rn.f64 	%fd90, %fd89, 0d3E5ADE1569CE2BDF, 0d3E928AF3FCA213EA;
	fma.rn.f64 	%fd91, %fd90, %fd89, 0d3EC71DEE62401315;
	fma.rn.f64 	%fd92, %fd91, %fd89, 0d3EFA01997C89EB71;
	fma.rn.f64 	%fd93, %fd92, %fd89, 0d3F2A01A014761F65;
	fma.rn.f64 	%fd94, %fd93, %fd89, 0d3F56C16C1852B7AF;
	fma.rn.f64 	%fd95, %fd94, %fd89, 0d3F81111111122322;
	fma.rn.f64 	%fd96, %fd95, %fd89, 0d3FA55555555502A1;
	fma.rn.f64 	%fd97, %fd96, %fd89, 0d3FC5555555555511;
	fma.rn.f64 	%fd98, %fd97, %fd89, 0d3FE000000000000B;
	fma.rn.f64 	%fd99, %fd98, %fd89, 0d3FF0000000000000;
	fma.rn.f64 	%fd100, %fd99, %fd89, 0d3FF0000000000000;
	{
	.reg .b32 %temp; 
	mov.b64 	{%r14, %temp}, %fd100;
	}
	{
	.reg .b32 %temp; 
	mov.b64 	{%temp, %r15}, %fd100;
	}
	shl.b32 	%r33, %r13, 20;
	add.s32 	%r34, %r33, %r15;
	mov.b64 	%fd108, {%r14, %r34};
	{
	.reg .b32 %temp; 
	mov.b64 	{%temp, %r35}, %fd4;
	}
	mov.b32 	%f2, %r35;
	abs.f32 	%f1, %f2;
	setp.lt.f32 	%p4, %f1, 0f4086232B;
	@%p4 bra 	$L__BB1_7;
	setp.lt.f64 	%p5, %fd4, 0d0000000000000000;
	add.f64 	%fd101, %fd4, 0d7FF0000000000000;
	selp.f64 	%fd108, 0d0000000000000000, %fd101, %p5;
	setp.geu.f32 	%p6, %f1, 0f40874800;
	@%p6 bra 	$L__BB1_7;
	shr.u32 	%r36, %r13, 31;
	add.s32 	%r37, %r13, %r36;
	shr.s32 	%r38, %r37, 1;
	shl.b32 	%r39, %r38, 20;
	add.s32 	%r40, %r15, %r39;
	mov.b64 	%fd102, {%r14, %r40};
	sub.s32 	%r41, %r13, %r38;
	shl.b32 	%r42, %r41, 20;
	add.s32 	%r43, %r42, 1072693248;
	mov.b32 	%r44, 0;
	mov.b64 	%fd103, {%r44, %r43};
	mul.f64 	%fd108, %fd103, %fd102;
$L__BB1_7:
	abs.f64 	%fd104, %fd108;
	setp.eq.f64 	%p7, %fd104, 0d7FF0000000000000;
	fma.rn.f64 	%fd105, %fd108, %fd5, %fd108;
	selp.f64 	%fd106, %fd108, %fd105, %p7;
	st.param.f64 	[func_retval0], %fd106;
	ret;

}


// ===== COMPILED SASS (sm_100) =====

	.target	sm_100

	.elftype	@"ET_EXEC"


//--------------------- .note.nv.tkinfo           --------------------------
	.section	.note.nv.tkinfo,"",@"SHT_NOTE"
	.sectionflags	@"SHF_NOTE_NV_TKINFO"
	.tkinfo
        /*0018*/ 	.word	0x00000002
        /*0030*/ 	.string	""
        /*0030*/ 	.string	"ptxas"
        /*0030*/ 	.string	"Cuda compilation tools, release 13.0, V13.0.88"
        /*0030*/ 	.string	"Build cuda_13.0.r13.0/compiler.36424714_0"
        /*0030*/ 	.string	"-arch sm_100 -m 64 "



//--------------------- .note.nv.cuinfo           --------------------------
	.section	.note.nv.cuinfo,"",@"SHT_NOTE"
	.sectionflags	@"SHF_NOTE_NV_CUINFO"
        /*0018*/ 	.short	0x0002
        /*001a*/ 	.short	0x0064
        /*001c*/ 	.short	0x0082
	.zero		2


//--------------------- .nv.info                  --------------------------
	.section	.nv.info,"",@"SHT_CUDA_INFO"
	.align	4


	//----- nvinfo : EIATTR_REGCOUNT
	.align		4
        /*0000*/ 	.byte	0x04, 0x2f
        /*0002*/ 	.short	(.L_1 - .L_0)
	.align		4
.L_0:
        /*0004*/ 	.word	index@(_Z8r4_rkf45PiPfS0_S0_S0_S0_S0_ffff)
        /*0008*/ 	.word	0x00000038


	//----- nvinfo : EIATTR_FRAME_SIZE
	.align		4
.L_1:
        /*000c*/ 	.byte	0x04, 0x11
        /*000e*/ 	.short	(.L_3 - .L_2)
	.align		4
.L_2:
        /*0010*/ 	.word	index@($_Z8r4_rkf45PiPfS0_S0_S0_S0_S0_ffff$__internal_accurate_pow)
        /*0014*/ 	.word	0x00000000


	//----- nvinfo : EIATTR_FRAME_SIZE
	.align		4
.L_3:
        /*0018*/ 	.byte	0x04, 0x11
        /*001a*/ 	.short	(.L_5 - .L_4)
	.align		4
.L_4:
        /*001c*/ 	.word	index@($__internal_1_$__cuda_sm3x_div_rn_noftz_f32_slowpath)
        /*0020*/ 	.word	0x00000000


	//----- nvinfo : EIATTR_FRAME_SIZE
	.align		4
.L_5:
        /*0024*/ 	.byte	0x04, 0x11
        /*0026*/ 	.short	(.L_7 - .L_6)
	.align		4
.L_6:
        /*0028*/ 	.word	index@($__internal_0_$__cuda_sm20_div_rn_f64_full)
        /*002c*/ 	.word	0x00000000


	//----- nvinfo : EIATTR_FRAME_SIZE
	.align		4
.L_7:
        /*0030*/ 	.byte	0x04, 0x11
        /*0032*/ 	.short	(.L_9 - .L_8)
	.align		4
.L_8:
        /*0034*/ 	.word	index@(_Z8r4_rkf45PiPfS0_S0_S0_S0_S0_ffff)
        /*0038*/ 	.word	0x00000000


	//----- nvinfo : EIATTR_MIN_STACK_SIZE
	.align		4
.L_9:
        /*003c*/ 	.byte	0x04, 0x12
        /*003e*/ 	.short	(.L_11 - .L_10)
	.align		4
.L_10:
        /*0040*/ 	.word	index@(_Z8r4_rkf45PiPfS0_S0_S0_S0_S0_ffff)
        /*0044*/ 	.word	0x00000000
.L_11:


//--------------------- .nv.compat                --------------------------
	.section	.nv.compat,"",@"SHT_CUDA_COMPAT_INFO"
	.align	4
        /*0000*/ 	.byte	0x02, 0x09, 0x00, 0x00, 0x02, 0x02, 0x01, 0x00, 0x02, 0x05, 0x05, 0x00, 0x03, 0x07, 0x01, 0x01
        /*0010*/ 	.byte	0x02, 0x03, 0x00, 0x00, 0x02, 0x06, 0x01, 0x00, 0x04, 0x0b, 0x08, 0x00, 0x01, 0x00, 0x00, 0x00
        /*0020*/ 	.byte	0x00, 0x00, 0x00, 0x00


//--------------------- .nv.info._Z8r4_rkf45PiPfS0_S0_S0_S0_S0_ffff --------------------------
	.section	.nv.info._Z8r4_rkf45PiPfS0_S0_S0_S0_S0_ffff,"",@"SHT_CUDA_INFO"
	.sectionflags	@""
	.align	4


	//----- nvinfo : EIATTR_CUDA_API_VERSION
	.align		4
        /*0000*/ 	.byte	0x04, 0x37
        /*0002*/ 	.short	(.L_13 - .L_12)
.L_12:
        /*0004*/ 	.word	0x00000082


	//----- nvinfo : EIATTR_KPARAM_INFO
	.align		4
.L_13:
        /*0008*/ 	.byte	0x04, 0x17
        /*000a*/ 	.short	(.L_15 - .L_14)
.L_14:
        /*000c*/ 	.word	0x00000000
        /*0010*/ 	.short	0x000a
        /*0012*/ 	.short	0x0044
        /*0014*/ 	.byte	0x00, 0xf0, 0x11, 0x00


	//----- nvinfo : EIATTR_KPARAM_INFO
	.align		4
.L_15:
        /*0018*/ 	.byte	0x04, 0x17
        /*001a*/ 	.short	(.L_17 - .L_16)
.L_16:
        /*001c*/ 	.word	0x00000000
        /*0020*/ 	.short	0x0009
        /*0022*/ 	.short	0x0040
        /*0024*/ 	.byte	0x00, 0xf0, 0x11, 0x00


	//----- nvinfo : EIATTR_KPARAM_INFO
	.align		4
.L_17:
        /*0028*/ 	.byte	0x04, 0x17
        /*002a*/ 	.short	(.L_19 - .L_18)
.L_18:
        /*002c*/ 	.word	0x00000000
        /*0030*/ 	.short	0x0008
        /*0032*/ 	.short	0x003c
        /*0034*/ 	.byte	0x00, 0xf0, 0x11, 0x00


	//----- nvinfo : EIATTR_KPARAM_INFO
	.align		4
.L_19:
        /*0038*/ 	.byte	0x04, 0x17
        /*003a*/ 	.short	(.L_21 - .L_20)
.L_20:
        /*003c*/ 	.word	0x00000000
        /*0040*/ 	.short	0x0007
        /*0042*/ 	.short	0x0038
        /*0044*/ 	.byte	0x00, 0xf0, 0x11, 0x00


	//----- nvinfo : EIATTR_KPARAM_INFO
	.align		4
.L_21:
        /*0048*/ 	.byte	0x04, 0x17
        /*004a*/ 	.short	(.L_23 - .L_22)
.L_22:
        /*004c*/ 	.word	0x00000000
        /*0050*/ 	.short	0x0006
        /*0052*/ 	.short	0x0030
        /*0054*/ 	.byte	0x00, 0xf5, 0x21, 0x00


	//----- nvinfo : EIATTR_KPARAM_INFO
	.align		4
.L_23:
        /*0058*/ 	.byte	0x04, 0x17
        /*005a*/ 	.short	(.L_25 - .L_24)
.L_24:
        /*005c*/ 	.word	0x00000000
        /*0060*/ 	.short	0x0005
        /*0062*/ 	.short	0x0028
        /*0064*/ 	.byte	0x00, 0xf5, 0x21, 0x00


	//----- nvinfo : EIATTR_KPARAM_INFO
	.align		4
.L_25:
        /*0068*/ 	.byte	0x04, 0x17
        /*006a*/ 	.short	(.L_27 - .L_26)
.L_26:
        /*006c*/ 	.word	0x00000000
        /*0070*/ 	.short	0x0004
        /*0072*/ 	.short	0x0020
        /*0074*/ 	.byte	0x00, 0xf5, 0x21, 0x00


	//----- nvinfo : EIATTR_KPARAM_INFO
	.align		4
.L_27:
        /*0078*/ 	.byte	0x04, 0x17
        /*007a*/ 	.short	(.L_29 - .L_28)
.L_28:
        /*007c*/ 	.word	0x00000000
        /*0080*/ 	.short	0x0003
        /*0082*/ 	.short	0x0018
        /*0084*/ 	.byte	0x00, 0xf5, 0x21, 0x00


	//----- nvinfo : EIATTR_KPARAM_INFO
	.align		4
.L_29:
        /*0088*/ 	.byte	0x04, 0x17
        /*008a*/ 	.short	(.L_31 - .L_30)
.L_30:
        /*008c*/ 	.word	0x00000000
        /*0090*/ 	.short	0x0002
        /*0092*/ 	.short	0x0010
        /*0094*/ 	.byte	0x00, 0xf5, 0x21, 0x00


	//----- nvinfo : EIATTR_KPARAM_INFO
	.align		4
.L_31:
        /*0098*/ 	.byte	0x04, 0x17
        /*009a*/ 	.short	(.L_33 - .L_32)
.L_32:
        /*009c*/ 	.word	0x00000000
        /*00a0*/ 	.short	0x0001
        /*00a2*/ 	.short	0x0008
        /*00a4*/ 	.byte	0x00, 0xf5, 0x21, 0x00


	//----- nvinfo : EIATTR_KPARAM_INFO
	.align		4
.L_33:
        /*00a8*/ 	.byte	0x04, 0x17
        /*00aa*/ 	.short	(.L_35 - .L_34)
.L_34:
        /*00ac*/ 	.word	0x00000000
        /*00b0*/ 	.short	0x0000
        /*00b2*/ 	.short	0x0000
        /*00b4*/ 	.byte	0x00, 0xf5, 0x21, 0x00


	//----- nvinfo : EIATTR_SPARSE_MMA_MASK
	.align		4
.L_35:
        /*00b8*/ 	.byte	0x03, 0x50
        /*00ba*/ 	.short	0x0000


	//----- nvinfo : EIATTR_MAXREG_COUNT
	.align		4
        /*00bc*/ 	.byte	0x03, 0x1b
        /*00be*/ 	.short	0x00ff


	//----- nvinfo : EIATTR_MERCURY_ISA_VERSION
	.align		4
        /*00c0*/ 	.byte	0x03, 0x5f
        /*00c2*/ 	.short	0x0101


	//----- nvinfo : EIATTR_VRC_CTA_INIT_COUNT
	.align		4
        /*00c4*/ 	.byte	0x02, 0x4a
	.zero		1
	.zero		1


	//----- nvinfo : EIATTR_EXIT_INSTR_OFFSETS
	.align		4
        /*00c8*/ 	.byte	0x04, 0x1c
        /*00ca*/ 	.short	(.L_37 - .L_36)


	//   ....[0]....
.L_36:
        /*00cc*/ 	.word	0x00002170


	//----- nvinfo : EIATTR_CRS_STACK_SIZE
	.align		4
.L_37:
        /*00d0*/ 	.byte	0x04, 0x1e
        /*00d2*/ 	.short	(.L_39 - .L_38)
.L_38:
        /*00d4*/ 	.word	0x00000000


	//----- nvinfo : EIATTR_CBANK_PARAM_SIZE
	.align		4
.L_39:
        /*00d8*/ 	.byte	0x03, 0x19
        /*00da*/ 	.short	0x0048


	//----- nvinfo : EIATTR_PARAM_CBANK
	.align		4
        /*00dc*/ 	.byte	0x04, 0x0a
        /*00de*/ 	.short	(.L_41 - .L_40)
	.align		4
.L_40:
        /*00e0*/ 	.word	index@(.nv.constant0._Z8r4_rkf45PiPfS0_S0_S0_S0_S0_ffff)
        /*00e4*/ 	.short	0x0380
        /*00e6*/ 	.short	0x0048


	//----- nvinfo : EIATTR_SW_WAR
	.align		4
.L_41:
        /*00e8*/ 	.byte	0x04, 0x36
        /*00ea*/ 	.short	(.L_43 - .L_42)
.L_42:
        /*00ec*/ 	.word	0x00000008
.L_43:


//--------------------- .nv.callgraph             --------------------------
	.section	.nv.callgraph,"",@"SHT_CUDA_CALLGRAPH"
	.align	4
	.sectionentsize	8
	.align		4
        /*0000*/ 	.word	0x00000000
	.align		4
        /*0004*/ 	.word	0xffffffff
	.align		4
        /*0008*/ 	.word	0x00000000
	.align		4
        /*000c*/ 	.word	0xfffffffe
	.align		4
        /*0010*/ 	.word	0x00000000
	.align		4
        /*0014*/ 	.word	0xfffffffd
	.align		4
        /*0018*/ 	.word	0x00000000
	.align		4
        /*001c*/ 	.word	0xfffffffc


//--------------------- .text._Z8r4_rkf45PiPfS0_S0_S0_S0_S0_ffff --------------------------
	.section	.text._Z8r4_rkf45PiPfS0_S0_S0_S0_S0_ffff,"ax",@progbits
	.align	128
        .global         _Z8r4_rkf45PiPfS0_S0_S0_S0_S0_ffff
        .type           _Z8r4_rkf45PiPfS0_S0_S0_S0_S0_ffff,@function
        .size           _Z8r4_rkf45PiPfS0_S0_S0_S0_S0_ffff,(.L_x_34 - _Z8r4_rkf45PiPfS0_S0_S0_S0_S0_ffff)
        .other          _Z8r4_rkf45PiPfS0_S0_S0_S0_S0_ffff,@"STO_CUDA_ENTRY STV_DEFAULT"
_Z8r4_rkf45PiPfS0_S0_S0_S0_S0_ffff:
.text._Z8r4_rkf45PiPfS0_S0_S0_S0_S0_ffff:
[----:B------:R-:W-:Y:S08]  /*0000*/  LDC R1, c[0x0][0x37c] ;  /* 0x0000df00ff017b82 */ /* 0x000ff00000000800 */
[----:B------:R-:W0:Y:S01]  /*0010*/  S2UR UR22, SR_CTAID.X ;  /* 0x00000000001679c3 */ /* 0x000e220000002500 */
[----:B------:R-:W0:Y:S01]  /*0020*/  LDCU.128 UR12, c[0x0][0x390] ;  /* 0x00007200ff0c77ac */ /* 0x000e220008000c00 */
[----:B------:R-:W1:Y:S06]  /*0030*/  LDCU.64 UR4, c[0x0][0x388] ;  /* 0x00007100ff0477ac */ /* 0x000e6c0008000a00 */
[----:B------:R-:W2:Y:S01]  /*0040*/  LDC R16, c[0x0][0x3c0] ;  /* 0x0000f000ff107b82 */ /* 0x000ea20000000800 */
[----:B------:R-:W3:Y:S01]  /*0050*/  LDCU.64 UR20, c[0x0][0x358] ;  /* 0x00006b00ff1477ac */ /* 0x000ee20008000a00 */
[----:B------:R-:W4:Y:S01]  /*0060*/  LDCU.128 UR16, c[0x0][0x3a0] ;  /* 0x00007400ff1077ac */ /* 0x000f220008000c00 */
[----:B------:R-:W5:Y:S01]  /*0070*/  LDCU.64 UR10, c[0x0][0x3b0] ;  /* 0x00007600ff0a77ac */ /* 0x000f620008000a00 */
[----:B0-----:R-:W-:-:S02]  /*0080*/  UIMAD.WIDE.U32 UR8, UR22, 0x4, UR14 ;  /* 0x00000004160878a5 */ /* 0x001fc4000f8e000e */
[----:B------:R-:W-:Y:S02]  /*0090*/  UIMAD.WIDE.U32 UR6, UR22, 0x4, UR12 ;  /* 0x00000004160678a5 */ /* 0x000fe4000f8e000c */
[----:B-1----:R-:W-:Y:S02]  /*00a0*/  UIMAD.WIDE.U32 UR4, UR22, 0x4, UR4 ;  /* 0x00000004160478a5 */ /* 0x002fe4000f8e0004 */
[----:B------:R-:W-:Y:S01]  /*00b0*/  MOV R6, UR8 ;  /* 0x0000000800067c02 */ /* 0x000fe20008000f00 */
[----:B------:R-:W-:Y:S01]  /*00c0*/  IMAD.U32 R7, RZ, RZ, UR9 ;  /* 0x00000009ff077e24 */ /* 0x000fe2000f8e00ff */
[----:B------:R-:W-:Y:S01]  /*00d0*/  MOV R5, UR7 ;  /* 0x0000000700057c02 */ /* 0x000fe20008000f00 */
[----:B------:R-:W-:Y:S02]  /*00e0*/  IMAD.U32 R4, RZ, RZ, UR6 ;  /* 0x00000006ff047e24 */ /* 0x000fe4000f8e00ff */
[----:B------:R-:W-:Y:S01]  /*00f0*/  IMAD.U32 R2, RZ, RZ, UR4 ;  /* 0x00000004ff027e24 */ /* 0x000fe2000f8e00ff */
[----:B---3--:R-:W3:Y:S01]  /*0100*/  LDG.E R6, desc[UR20][R6.64] ;  /* 0x0000001406067981 */ /* 0x008ee2000c1e1900 */
[----:B------:R-:W-:Y:S01]  /*0110*/  IMAD.U32 R3, RZ, RZ, UR5 ;  /* 0x00000005ff037e24 */ /* 0x000fe2000f8e00ff */
[----:B----4-:R-:W-:-:S02]  /*0120*/  UIMAD.WIDE.U32 UR4, UR22, 0x4, UR16 ;  /* 0x00000004160478a5 */ /* 0x010fc4000f8e0010 */
[----:B-----5:R-:W-:Y:S01]  /*0130*/  UIMAD.WIDE.U32 UR8, UR22, 0x4, UR10 ;  /* 0x00000004160878a5 */ /* 0x020fe2000f8e000a */
[----:B------:R-:W4:Y:S01]  /*0140*/  LDG.E R4, desc[UR20][R4.64] ;  /* 0x0000001404047981 */ /* 0x000f22000c1e1900 */
[----:B------:R-:W-:-:S03]  /*0150*/  UIMAD.WIDE.U32 UR6, UR22, 0x4, UR18 ;  /* 0x00000004160678a5 */ /* 0x000fc6000f8e0012 */
[----:B------:R0:W5:Y:S01]  /*0160*/  LDG.E R12, desc[UR20][R2.64] ;  /* 0x00000014020c7981 */ /* 0x000162000c1e1900 */
[----:B------:R-:W-:Y:S01]  /*0170*/  IMAD.U32 R8, RZ, RZ, UR4 ;  /* 0x00000004ff087e24 */ /* 0x000fe2000f8e00ff */
[----:B------:R-:W-:Y:S01]  /*0180*/  MOV R15, UR9 ;  /* 0x00000009000f7c02 */ /* 0x000fe20008000f00 */
[----:B------:R-:W-:Y:S02]  /*0190*/  IMAD.U32 R9, RZ, RZ, UR5 ;  /* 0x00000005ff097e24 */ /* 0x000fe4000f8e00ff */
[----:B------:R-:W-:Y:S01]  /*01a0*/  IMAD.U32 R14, RZ, RZ, UR8 ;  /* 0x00000008ff0e7e24 */ /* 0x000fe2000f8e00ff */
[----:B------:R-:W-:Y:S01]  /*01b0*/  MOV R10, UR6 ;  /* 0x00000006000a7c02 */ /* 0x000fe20008000f00 */
[----:B------:R-:W-:Y:S01]  /*01c0*/  IMAD.U32 R11, RZ, RZ, UR7 ;  /* 0x00000007ff0b7e24 */ /* 0x000fe2000f8e00ff */
[----:B------:R-:W5:Y:S01]  /*01d0*/  LDG.E R8, desc[UR20][R8.64] ;  /* 0x0000001408087981 */ /* 0x000f62000c1e1900 */
[----:B0-----:R-:W0:Y:S03]  /*01e0*/  LDC.64 R2, c[0x0][0x3b8] ;  /* 0x0000ee00ff027b82 */ /* 0x001e260000000a00 */
[----:B------:R-:W5:Y:S04]  /*01f0*/  LDG.E R15, desc[UR20][R14.64] ;  /* 0x000000140e0f7981 */ /* 0x000f68000c1e1900 */
[----:B------:R-:W5:Y:S01]  /*0200*/  LDG.E R11, desc[UR20][R10.64] ;  /* 0x000000140a0b7981 */ /* 0x000f62000c1e1900 */
[----:B--2---:R-:W1:Y:S01]  /*0210*/  MUFU.RCP R7, R16 ;  /* 0x0000001000077308 */ /* 0x004e620000001000 */
[----:B------:R-:W-:Y:S01]  /*0220*/  UMOV UR10, 0x40000000 ;  /* 0x40000000000a7882 */ /* 0x000fe20000000000 */
[----:B------:R-:W2:Y:S01]  /*0230*/  LDCU UR13, c[0x0][0x3b8] ;  /* 0x00007700ff0d77ac */ /* 0x000ea20008000800 */
[----:B------:R-:W-:-:S02]  /*0240*/  IMAD.U32 R5, RZ, RZ, UR10 ;  /* 0x0000000aff057e24 */ /* 0x000fc4000f8e00ff */
[----:B0-----:R-:W-:-:S05]  /*0250*/  FADD R0, R3, -R2 ;  /* 0x8000000203007221 */ /* 0x001fca0000000000 */
[----:B------:R-:W-:-:S04]  /*0260*/  SHF.R.U32.HI R0, RZ, 0x1e, R0 ;  /* 0x0000001eff007819 */ /* 0x000fc80000011600 */
[----:B------:R-:W-:Y:S01]  /*0270*/  LOP3.LUT R0, R0, 0x2, RZ, 0xc0, !PT ;  /* 0x0000000200007812 */ /* 0x000fe200078ec0ff */
[----:B------:R0:W0:Y:S01]  /*0280*/  FCHK P0, R5, R16 ;  /* 0x0000001005007302 */ /* 0x0000220000000000 */
[----:B-1----:R-:W-:-:S04]  /*0290*/  FFMA R2, R7, -R16, 1 ;  /* 0x3f80000007027423 */ /* 0x002fc80000000810 */
[----:B------:R-:W-:-:S04]  /*02a0*/  FFMA R7, R7, R2, R7 ;  /* 0x0000000207077223 */ /* 0x000fc80000000007 */
[----:B------:R-:W-:Y:S01]  /*02b0*/  FFMA R2, R7, 2, RZ ;  /* 0x4000000007027823 */ /* 0x000fe200000000ff */
[----:B---3--:R-:W-:Y:S02]  /*02c0*/  R2UR UR17, R6 ;  /* 0x00000000061172ca */ /* 0x008fe400000e0000 */
[----:B----4-:R-:W-:Y:S02]  /*02d0*/  R2UR UR18, R4 ;  /* 0x00000000041272ca */ /* 0x010fe400000e0000 */
[----:B-----5:R-:W-:Y:S02]  /*02e0*/  R2UR UR16, R12 ;  /* 0x000000000c1072ca */ /* 0x020fe400000e0000 */
[----:B------:R1:W3:Y:S01]  /*02f0*/  I2F.F64.U16 R12, R0 ;  /* 0x00000000000c7312 */ /* 0x0002e20000101800 */
[----:B------:R-:W-:-:S06]  /*0300*/  FMUL R3, R8, R15 ;  /* 0x0000000f08037220 */ /* 0x000fcc0000400000 */
[----:B------:R-:W-:Y:S01]  /*0310*/  FMUL R4, R15, UR17 ;  /* 0x000000110f047c20 */ /* 0x000fe20008400000 */
[----:B------:R-:W-:-:S03]  /*0320*/  R2UR UR10, R8 ;  /* 0x00000000080a72ca */ /* 0x000fc600000e0000 */
[C---:B-1----:R-:W-:Y:S01]  /*0330*/  FMUL R0, R8.reuse, UR16 ;  /* 0x0000001008007c20 */ /* 0x042fe20008400000 */
[C---:B------:R-:W-:Y:S01]  /*0340*/  FFMA R6, R8.reuse, UR18, -R3 ;  /* 0x0000001208067c23 */ /* 0x040fe20008000803 */
[----:B------:R-:W-:Y:S01]  /*0350*/  FFMA R4, R8, R11, -R4 ;  /* 0x0000000b08047223 */ /* 0x000fe20000000804 */
[----:B------:R-:W-:Y:S01]  /*0360*/  FFMA R3, R2, -R16, 2 ;  /* 0x4000000002037423 */ /* 0x000fe20000000810 */
[----:B------:R-:W-:Y:S01]  /*0370*/  R2UR UR11, R11 ;  /* 0x000000000b0b72ca */ /* 0x000fe200000e0000 */
[----:B--2---:R-:W-:Y:S01]  /*0380*/  IMAD.U32 R8, RZ, RZ, UR13 ;  /* 0x0000000dff087e24 */ /* 0x004fe2000f8e00ff */
[----:B------:R-:W-:Y:S01]  /*0390*/  R2UR UR12, R15 ;  /* 0x000000000f0c72ca */ /* 0x000fe200000e0000 */
[----:B---3--:R-:W-:Y:S01]  /*03a0*/  DADD R12, -R12, 1 ;  /* 0x3ff000000c0c7429 */ /* 0x008fe20000000100 */
[C---:B0-----:R-:W-:Y:S01]  /*03b0*/  FFMA R5, R11.reuse, UR16, -R0 ;  /* 0x000000100b057c23 */ /* 0x041fe20008000800 */
[----:B------:R-:W-:Y:S01]  /*03c0*/  FADD R6, -R11, R6 ;  /* 0x000000060b067221 */ /* 0x000fe20000000100 */
[----:B------:R-:W-:Y:S01]  /*03d0*/  FFMA R7, R7, R3, R2 ;  /* 0x0000000307077223 */ /* 0x000fe20000000002 */
[----:B------:R-:W-:Y:S10]  /*03e0*/  @!P0 BRA `(.L_x_0) ;  /* 0x0000000000148947 */ /* 0x000ff40003800000 */
[----:B------:R-:W0:Y:S01]  /*03f0*/  LDC R3, c[0x0][0x3c0] ;  /* 0x0000f000ff037b82 */ /* 0x000e220000000800 */
[----:B------:R-:W-:Y:S02]  /*0400*/  MOV R0, 0x40000000 ;  /* 0x4000000000007802 */ /* 0x000fe40000000f00 */
[----:B------:R-:W-:-:S07]  /*0410*/  MOV R2, 0x430 ;  /* 0x0000043000027802 */ /* 0x000fce0000000f00 */
[----:B0-----:R-:W-:Y:S05]  /*0420*/  CALL.REL.NOINC `($__internal_1_$__cuda_sm3x_div_rn_noftz_f32_slowpath) ;  /* 0x0000002000c47944 */ /* 0x001fea0003c00000 */
[----:B------:R-:W-:-:S07]  /*0430*/  IMAD.MOV.U32 R7, RZ, RZ, R0 ;  /* 0x000000ffff077224 */ /* 0x000fce00078e0000 */
.L_x_0:
[----:B------:R-:W-:-:S05]  /*0440*/  UMOV UR19, 0xffffffff ;  /* 0xffffffff00137882 */ /* 0x000fca0000000000 */
.L_x_16:
[----:B------:R-:W-:Y:S01]  /*0450*/  UISETP.GT.AND UP0, UPT, UR19, 0x2710, UPT ;  /* 0x000027101300788c */ /* 0x000fe2000bf04270 */
[----:B------:R-:W-:-:S08]  /*0460*/  UMOV UR24, 0x4 ;  /* 0x0000000400187882 */ /* 0x000fd00000000000 */
[----:B------:R-:W-:Y:S05]  /*0470*/  BRA.U UP0, `(.L_x_1) ;  /* 0x0000001900f47547 */ /* 0x000fea000b800000 */
[----:B------:R-:W0:Y:S01]  /*0480*/  F2F.F32.F64 R12, R12 ;  /* 0x0000000c000c7310 */ /* 0x000e220000301000 */
[----:B------:R-:W1:Y:S01]  /*0490*/  LDCU UR13, c[0x0][0x3bc] ;  /* 0x00007780ff0d77ac */ /* 0x000e620008000800 */
[----:B------:R-:W-:Y:S01]  /*04a0*/  PLOP3.LUT P1, PT, PT, PT, PT, 0x80, 0x8 ;  /* 0x000000000008781c */ /* 0x000fe20003f2f070 */
[----:B------:R-:W2:Y:S05]  /*04b0*/  LDCU UR23, c[0x0][0x3c4] ;  /* 0x00007880ff1777ac */ /* 0x000eaa0008000800 */
[----:B------:R-:W-:Y:S08]  /*04c0*/  F2F.F64.F32 R38, R5 ;  /* 0x0000000500267310 */ /* 0x000ff00000201800 */
[----:B0-----:R-:W0:Y:S01]  /*04d0*/  F2F.F64.F32 R10, |R12| ;  /* 0x4000000c000a7310 */ /* 0x001e220000201800 */
[----:B-1----:R-:W-:-:S07]  /*04e0*/  FADD R9, -R8, UR13 ;  /* 0x0000000d08097e21 */ /* 0x002fce0008000100 */
[----:B------:R1:W3:Y:S01]  /*04f0*/  F2F.F64.F32 R2, |R9| ;  /* 0x4000000900027310 */ /* 0x0002e20000201800 */
[----:B------:R-:W-:Y:S01]  /*0500*/  FSETP.GTU.AND P2, PT, |R9|, |R12|, PT ;  /* 0x4000000c0900720b */ /* 0x000fe20003f4c200 */
[----:B0-----:R-:W-:-:S06]  /*0510*/  DADD R10, R10, R10 ;  /* 0x000000000a0a7229 */ /* 0x001fcc000000000a */
[----:B------:R0:W4:Y:S06]  /*0520*/  F2F.F64.F32 R36, R6 ;  /* 0x0000000600247310 */ /* 0x00012c0000201800 */
[----:B-1----:R-:W-:Y:S01]  /*0530*/  @P2 FMUL R9, R9, 0.5 ;  /* 0x3f00000009092820 */ /* 0x002fe20000400000 */
[C-C-:B---3--:R-:W-:Y:S01]  /*0540*/  DSETP.GTU.AND P3, PT, R10.reuse, R2.reuse, PT ;  /* 0x000000020a00722a */ /* 0x148fe20003f6c000 */
[----:B------:R0:W1:Y:S01]  /*0550*/  F2F.F64.F32 R34, R4 ;  /* 0x0000000400227310 */ /* 0x0000620000201800 */
[----:B------:R-:W-:-:S04]  /*0560*/  DSETP.LE.OR P0, PT, R10, R2, P2 ;  /* 0x000000020a00722a */ /* 0x000fc80001703400 */
[----:B--2---:R-:W-:-:S10]  /*0570*/  FSEL R9, R12, R9, !P3 ;  /* 0x000000090c097208 */ /* 0x004fd40005800000 */
.L_x_13:
[----:B-1----:R-:W2:Y:S01]  /*0580*/  F2F.F64.F32 R2, R9 ;  /* 0x0000000900027310 */ /* 0x002ea20000201800 */
[----:B------:R-:W-:Y:S01]  /*0590*/  FMUL R13, R9, 0.25 ;  /* 0x3e800000090d7820 */ /* 0x000fe20000400000 */
[----:B------:R-:W-:-:S03]  /*05a0*/  MOV R16, 0x45095000 ;  /* 0x4509500000107802 */ /* 0x000fc60000000f00 */
[C---:B------:R-:W-:Y:S01]  /*05b0*/  FFMA R0, R13.reuse, R5, UR10 ;  /* 0x0000000a0d007e23 */ /* 0x040fe20008000005 */
[C---:B------:R-:W-:Y:S01]  /*05c0*/  FFMA R15, R13.reuse, R6, UR11 ;  /* 0x0000000b0d0f7e23 */ /* 0x040fe20008000006 */
[----:B------:R-:W-:Y:S01]  /*05d0*/  FFMA R13, R13, R4, UR12 ;  /* 0x0000000c0d0d7e23 */ /* 0x000fe20008000004 */
[----:B------:R-:W-:Y:S01]  /*05e0*/  F2F.F64.F32 R30, UR12 ;  /* 0x0000000c001e7d10 */ /* 0x000fe20008201800 */
[C---:B------:R-:W-:Y:S02]  /*05f0*/  FMUL R12, R0.reuse, UR16 ;  /* 0x00000010000c7c20 */ /* 0x040fe40008400000 */
[----:B------:R-:W-:Y:S01]  /*0600*/  FMUL R17, R13, UR17 ;  /* 0x000000110d117c20 */ /* 0x000fe20008400000 */
[C---:B------:R-:W-:Y:S01]  /*0610*/  FMUL R13, R0.reuse, R13 ;  /* 0x0000000d000d7220 */ /* 0x040fe20000400000 */
[C---:B------:R-:W-:Y:S01]  /*0620*/  FFMA R28, R15.reuse, UR16, -R12 ;  /* 0x000000100f1c7c23 */ /* 0x040fe2000800080c */
[----:B--2---:R-:W-:Y:S01]  /*0630*/  DMUL R2, R2, 3 ;  /* 0x4008000002027828 */ /* 0x004fe20000000000 */
[C---:B------:R-:W-:Y:S01]  /*0640*/  FFMA R17, R0.reuse, R15, -R17 ;  /* 0x0000000f00117223 */ /* 0x040fe20000000811 */
[----:B------:R-:W-:Y:S01]  /*0650*/  FFMA R0, R0, UR18, -R13 ;  /* 0x0000001200007c23 */ /* 0x000fe2000800080d */
[----:B------:R-:W-:Y:S03]  /*0660*/  F2F.F64.F32 R32, UR10 ;  /* 0x0000000a00207d10 */ /* 0x000fe60008201800 */
[----:B------:R-:W-:-:S02]  /*0670*/  FADD R0, -R15, R0 ;  /* 0x000000000f007221 */ /* 0x000fc40000000100 */
[----:B------:R-:W-:-:S03]  /*0680*/  DMUL R10, R2, 0.03125 ;  /* 0x3fa00000020a7828 */ /* 0x000fc60000000000 */
[----:B------:R2:W1:Y:S08]  /*0690*/  F2F.F64.F32 R26, R17 ;  /* 0x00000011001a7310 */ /* 0x0004700000201800 */
[----:B------:R-:W3:Y:S01]  /*06a0*/  F2F.F32.F64 R2, R10 ;  /* 0x0000000a00027310 */ /* 0x000ee20000301000 */
[----:B--2---:R-:W-:Y:S01]  /*06b0*/  IMAD.MOV.U32 R17, RZ, RZ, 0x39eea35d ;  /* 0x39eea35dff117424 */ /* 0x004fe200078e00ff */
[----:B-1----:R-:W-:-:S06]  /*06c0*/  DFMA R12, R26, 3, R34 ;  /* 0x400800001a0c782b */ /* 0x002fcc0000000022 */
[----:B------:R-:W1:Y:S08]  /*06d0*/  F2F.F64.F32 R28, R28 ;  /* 0x0000001c001c7310 */ /* 0x000e700000201800 */
[----:B---3--:R-:W2:Y:S01]  /*06e0*/  F2F.F64.F32 R2, R2 ;  /* 0x0000000200027310 */ /* 0x008ea20000201800 */
[----:B-1----:R-:W-:-:S07]  /*06f0*/  DFMA R10, R28, 3, R38 ;  /* 0x400800001c0a782b */ /* 0x002fce0000000026 */
[----:B------:R1:W4:Y:S01]  /*0700*/  F2F.F64.F32 R24, R0 ;  /* 0x0000000000187310 */ /* 0x0003220000201800 */
[----:B--2---:R-:W-:-:S07]  /*0710*/  DFMA R14, R2, R12, R30 ;  /* 0x0000000c020e722b */ /* 0x004fce000000001e */
[----:B------:R-:W2:Y:S01]  /*0720*/  F2F.F64.F32 R22, UR11 ;  /* 0x0000000b00167d10 */ /* 0x000ea20008201800 */
[----:B------:R-:W-:Y:S01]  /*0730*/  DFMA R10, R2, R10, R32 ;  /* 0x0000000a020a722b */ /* 0x000fe20000000020 */
[----:B-1----:R-:W-:-:S04]  /*0740*/  FFMA R0, R17, -R16, 1 ;  /* 0x3f80000011007423 */ /* 0x002fc80000000810 */
[----:B------:R-:W-:Y:S01]  /*0750*/  FFMA R0, R0, R17, 0.00045516612590290606022 ;  /* 0x39eea35d00007423 */ /* 0x000fe20000000011 */
[----:B----4-:R-:W-:Y:S01]  /*0760*/  DFMA R12, R24, 3, R36 ;  /* 0x40080000180c782b */ /* 0x010fe20000000024 */
[----:B------:R-:W1:Y:S07]  /*0770*/  FCHK P2, R9, 2197 ;  /* 0x4509500009007902 */ /* 0x000e6e0000040000 */
[----:B--2---:R-:W-:Y:S01]  /*0780*/  DFMA R12, R2, R12, R22 ;  /* 0x0000000c020c722b */ /* 0x004fe20000000016 */
[----:B------:R2:W3:Y:S01]  /*0790*/  F2F.F32.F64 R10, R10 ;  /* 0x0000000a000a7310 */ /* 0x0004e20000301000 */
[----:B------:R-:W-:-:S07]  /*07a0*/  FFMA R2, R0, R9, RZ ;  /* 0x0000000900027223 */ /* 0x000fce00000000ff */
[----:B------:R-:W4:Y:S01]  /*07b0*/  F2F.F32.F64 R15, R14 ;  /* 0x0000000e000f7310 */ /* 0x000f220000301000 */
[----:B--2---:R-:W-:-:S04]  /*07c0*/  FFMA R11, R2, -2197, R9 ;  /* 0xc5095000020b7823 */ /* 0x004fc80000000009 */
[----:B------:R-:W-:Y:S01]  /*07d0*/  FFMA R0, R0, R11, R2 ;  /* 0x0000000b00007223 */ /* 0x000fe20000000002 */
[C---:B---3--:R-:W-:Y:S02]  /*07e0*/  FMUL R20, R10.reuse, UR16 ;  /* 0x000000100a147c20 */ /* 0x048fe40008400000 */
[----:B------:R-:W2:Y:S01]  /*07f0*/  F2F.F32.F64 R13, R12 ;  /* 0x0000000c000d7310 */ /* 0x000ea20000301000 */
[----:B----4-:R-:W-:Y:S01]  /*0800*/  FMUL R3, R10, R15 ;  /* 0x0000000f0a037220 */ /* 0x010fe20000400000 */
[----:B------:R-:W-:-:S03]  /*0810*/  FMUL R18, R15, UR17 ;  /* 0x000000110f127c20 */ /* 0x000fc60008400000 */
[C---:B------:R-:W-:Y:S01]  /*0820*/  FFMA R16, R10.reuse, UR18, -R3 ;  /* 0x000000120a107c23 */ /* 0x040fe20008000803 */
[----:B--2---:R-:W-:Y:S01]  /*0830*/  FFMA R18, R10, R13, -R18 ;  /* 0x0000000d0a127223 */ /* 0x004fe20000000812 */
[C---:B------:R-:W-:Y:S02]  /*0840*/  FFMA R20, R13.reuse, UR16, -R20 ;  /* 0x000000100d147c23 */ /* 0x040fe40008000814 */
[----:B------:R-:W-:Y:S01]  /*0850*/  FADD R16, -R13, R16 ;  /* 0x000000100d107221 */ /* 0x000fe20000000100 */
[----:B-1----:R-:W-:Y:S06]  /*0860*/  @!P2 BRA `(.L_x_2) ;  /* 0x000000000010a947 */ /* 0x002fec0003800000 */
[----:B------:R-:W-:Y:S01]  /*0870*/  IMAD.MOV.U32 R0, RZ, RZ, R9 ;  /* 0x000000ffff007224 */ /* 0x000fe200078e0009 */
[----:B------:R-:W-:Y:S01]  /*0880*/  MOV R2, 0x8b0 ;  /* 0x000008b000027802 */ /* 0x000fe20000000f00 */
[----:B------:R-:W-:-:S07]  /*0890*/  IMAD.MOV.U32 R3, RZ, RZ, 0x45095000 ;  /* 0x45095000ff037424 */ /* 0x000fce00078e00ff */
[----:B0-----:R-:W-:Y:S05]  /*08a0*/  CALL.REL.NOINC `($__internal_1_$__cuda_sm3x_div_rn_noftz_f32_slowpath) ;  /* 0x0000001c00a47944 */ /* 0x001fea0003c00000 */
.L_x_2:
[----:B------:R-:W1:Y:S01]  /*08b0*/  F2F.F64.F32 R20, R20 ;  /* 0x0000001400147310 */ /* 0x000e620000201800 */
[----:B------:R-:W-:Y:S02]  /*08c0*/  DMUL R2, R28, 7200 ;  /* 0x40bc20001c027828 */ /* 0x000fe40000000000 */
[----:B------:R-:W-:Y:S02]  /*08d0*/  DMUL R14, R26, 7200 ;  /* 0x40bc20001a0e7828 */ /* 0x000fe40000000000 */
[----:B------:R-:W-:-:S03]  /*08e0*/  DMUL R12, R24, 7200 ;  /* 0x40bc2000180c7828 */ /* 0x000fc60000000000 */
[----:B------:R-:W2:Y:S01]  /*08f0*/  F2F.F64.F32 R18, R18 ;  /* 0x0000001200127310 */ /* 0x000ea20000201800 */
[----:B-1----:R-:W-:-:S07]  /*0900*/  DFMA R10, R20, 7296, -R2 ;  /* 0x40bc8000140a782b */ /* 0x002fce0000000802 */
[----:B------:R-:W1:Y:S01]  /*0910*/  F2F.F64.F32 R16, R16 ;  /* 0x0000001000107310 */ /* 0x000e620000201800 */
[----:B--2---:R-:W-:-:S07]  /*0920*/  DFMA R40, R18, 7296, -R14 ;  /* 0x40bc80001228782b */ /* 0x004fce000000080e */
[----:B------:R2:W3:Y:S01]  /*0930*/  F2F.F64.F32 R2, R0 ;  /* 0x0000000000027310 */ /* 0x0004e20000201800 */
[----:B------:R-:W-:Y:S02]  /*0940*/  DFMA R10, R38, 1932, R10 ;  /* 0x409e3000260a782b */ /* 0x000fe4000000000a */
[----:B-1----:R-:W-:Y:S01]  /*0950*/  DFMA R14, R16, 7296, -R12 ;  /* 0x40bc8000100e782b */ /* 0x002fe2000000080c */
[----:B--2---:R-:W-:Y:S01]  /*0960*/  IMAD.MOV.U32 R0, RZ, RZ, 0x45804000 ;  /* 0x45804000ff007424 */ /* 0x004fe200078e00ff */
[----:B------:R-:W-:Y:S01]  /*0970*/  DFMA R40, R34, 1932, R40 ;  /* 0x409e30002228782b */ /* 0x000fe20000000028 */
[----:B------:R-:W-:Y:S02]  /*0980*/  MOV R13, 0x397f8040 ;  /* 0x397f8040000d7802 */ /* 0x000fe40000000f00 */
[----:B------:R-:W1:Y:S03]  /*0990*/  FCHK P2, R9, 4104 ;  /* 0x4580400009007902 */ /* 0x000e660000040000 */
[----:B------:R-:W-:Y:S01]  /*09a0*/  DFMA R14, R36, 1932, R14 ;  /* 0x409e3000240e782b */ /* 0x000fe2000000000e */
[----:B------:R-:W-:Y:S01]  /*09b0*/  FFMA R0, R13, -R0, 1 ;  /* 0x3f8000000d007423 */ /* 0x000fe20000000800 */
[----:B---3--:R-:W-:-:S02]  /*09c0*/  DFMA R40, R2, R40, R30 ;  /* 0x000000280228722b */ /* 0x008fc4000000001e */
[----:B------:R-:W-:Y:S01]  /*09d0*/  DFMA R10, R2, R10, R32 ;  /* 0x0000000a020a722b */ /* 0x000fe20000000020 */
[----:B------:R-:W-:-:S03]  /*09e0*/  FFMA R0, R0, R13, 0.00024366471916437149048 ;  /* 0x397f804000007423 */ /* 0x000fc6000000000d */
[----:B------:R-:W-:Y:S01]  /*09f0*/  DFMA R14, R2, R14, R22 ;  /* 0x0000000e020e722b */ /* 0x000fe20000000016 */
[----:B------:R-:W-:Y:S01]  /*0a00*/  FFMA R13, R0, R9, RZ ;  /* 0x00000009000d7223 */ /* 0x000fe200000000ff */
[----:B------:R2:W3:Y:S08]  /*0a10*/  F2F.F32.F64 R12, R10 ;  /* 0x0000000a000c7310 */ /* 0x0004f00000301000 */
        /* <DEDUP_REMOVED lines=13> */
[----:B------:R-:W-:Y:S02]  /*0af0*/  MOV R3, 0x45804000 ;  /* 0x4580400000037802 */ /* 0x000fe40000000f00 */
[----:B------:R-:W-:-:S07]  /*0b00*/  MOV R2, 0xb20 ;  /* 0x00000b2000027802 */ /* 0x000fce0000000f00 */
[----:B0-----:R-:W-:Y:S05]  /*0b10*/  CALL.REL.NOINC `($__internal_1_$__cuda_sm3x_div_rn_noftz_f32_slowpath) ;  /* 0x0000001c00087944 */ /* 0x001fea0003c00000 */
.L_x_3:
[----:B------:R-:W1:Y:S01]  /*0b20*/  F2F.F64.F32 R14, R14 ;  /* 0x0000000e000e7310 */ /* 0x000e620000201800 */
[----:B------:R-:W-:Y:S02]  /*0b30*/  DMUL R50, R28, 32832 ;  /* 0x40e008001c327828 */ /* 0x000fe40000000000 */
[----:B------:R-:W-:-:S05]  /*0b40*/  DMUL R10, R26, 32832 ;  /* 0x40e008001a0a7828 */ /* 0x000fca0000000000 */
[----:B------:R-:W2:Y:S01]  /*0b50*/  F2F.F64.F32 R12, R12 ;  /* 0x0000000c000c7310 */ /* 0x000ea20000201800 */
[----:B------:R-:W-:Y:S02]  /*0b60*/  DFMA R50, R20, 29440, -R50 ;  /* 0x40dcc0001432782b */ /* 0x000fe40000000832 */
[----:B------:R-:W-:Y:S02]  /*0b70*/  DFMA R10, R18, 29440, -R10 ;  /* 0x40dcc000120a782b */ /* 0x000fe4000000080a */
[----:B-1----:R-:W-:-:S03]  /*0b80*/  DMUL R2, R14, 845 ;  /* 0x408a68000e027828 */ /* 0x002fc60000000000 */
[----:B------:R-:W1:Y:S05]  /*0b90*/  F2F.F64.F32 R48, R40 ;  /* 0x0000002800307310 */ /* 0x000e6a0000201800 */
[----:B------:R-:W-:-:S03]  /*0ba0*/  DFMA R2, R38, 8341, -R2 ;  /* 0x40c04a802602782b */ /* 0x000fc60000000802 */
[----:B------:R3:W4:Y:S01]  /*0bb0*/  F2F.F64.F32 R44, R0 ;  /* 0x00000000002c7310 */ /* 0x0007220000201800 */
[----:B--2---:R-:W-:-:S04]  /*0bc0*/  DMUL R42, R12, 845 ;  /* 0x408a68000c2a7828 */ /* 0x004fc80000000000 */
[----:B------:R-:W-:Y:S01]  /*0bd0*/  DADD R50, R2, R50 ;  /* 0x0000000002327229 */ /* 0x000fe20000000032 */
[----:B---3--:R-:W-:Y:S01]  /*0be0*/  IMAD.MOV.U32 R0, RZ, RZ, 0x46a05000 ;  /* 0x46a05000ff007424 */ /* 0x008fe200078e00ff */
[----:B------:R-:W-:Y:S01]  /*0bf0*/  DMUL R2, R24, 32832 ;  /* 0x40e0080018027828 */ /* 0x000fe20000000000 */
[----:B------:R-:W2:Y:S01]  /*0c00*/  FCHK P2, R9, 20520 ;  /* 0x46a0500009007902 */ /* 0x000ea20000040000 */
[----:B-1----:R-:W-:Y:S02]  /*0c10*/  DMUL R46, R48, 845 ;  /* 0x408a6800302e7828 */ /* 0x002fe40000000000 */
[----:B------:R-:W-:Y:S02]  /*0c20*/  DFMA R42, R34, 8341, -R42 ;  /* 0x40c04a80222a782b */ /* 0x000fe4000000082a */
[----:B----4-:R-:W-:Y:S02]  /*0c30*/  DFMA R50, R44, R50, R32 ;  /* 0x000000322c32722b */ /* 0x010fe40000000020 */
[----:B------:R-:W-:-:S02]  /*0c40*/  DFMA R2, R16, 29440, -R2 ;  /* 0x40dcc0001002782b */ /* 0x000fc40000000802 */
[----:B------:R-:W-:Y:S02]  /*0c50*/  DFMA R46, R36, 8341, -R46 ;  /* 0x40c04a80242e782b */ /* 0x000fe4000000082e */
[----:B------:R-:W-:Y:S01]  /*0c60*/  DADD R10, R42, R10 ;  /* 0x000000002a0a7229 */ /* 0x000fe2000000000a */
[----:B------:R-:W1:Y:S01]  /*0c70*/  F2F.F32.F64 R41, R50 ;  /* 0x0000003200297310 */ /* 0x000e620000301000 */
[----:B------:R-:W-:-:S04]  /*0c80*/  IMAD.MOV.U32 R43, RZ, RZ, 0x384c669a ;  /* 0x384c669aff2b7424 */ /* 0x000fc800078e00ff */
[----:B------:R-:W-:Y:S01]  /*0c90*/  DADD R2, R46, R2 ;  /* 0x000000002e027229 */ /* 0x000fe20000000002 */
[----:B------:R-:W-:Y:S01]  /*0ca0*/  FFMA R0, R43, -R0, 1 ;  /* 0x3f8000002b007423 */ /* 0x000fe20000000800 */
[----:B------:R-:W-:-:S03]  /*0cb0*/  DFMA R10, R44, R10, R30 ;  /* 0x0000000a2c0a722b */ /* 0x000fc6000000001e */
[----:B------:R-:W-:-:S03]  /*0cc0*/  FFMA R0, R0, R43, 4.8732945288065820932e-05 ;  /* 0x384c669a00007423 */ /* 0x000fc6000000002b */
[----:B------:R-:W-:Y:S01]  /*0cd0*/  DFMA R2, R44, R2, R22 ;  /* 0x000000022c02722b */ /* 0x000fe20000000016 */
[----:B------:R1:W3:Y:S01]  /*0ce0*/  F2F.F32.F64 R40, R10 ;  /* 0x0000000a00287310 */ /* 0x0002e20000301000 */
[----:B------:R-:W-:-:S04]  /*0cf0*/  FFMA R44, R0, R9, RZ ;  /* 0x00000009002c7223 */ /* 0x000fc800000000ff */
[----:B------:R-:W-:-:S04]  /*0d00*/  FFMA R47, R44, -20520, R9 ;  /* 0xc6a050002c2f7823 */ /* 0x000fc80000000009 */
[----:B------:R-:W4:Y:S01]  /*0d10*/  F2F.F32.F64 R2, R2 ;  /* 0x0000000200027310 */ /* 0x000f220000301000 */
[C---:B-1----:R-:W-:Y:S01]  /*0d20*/  FMUL R11, R41.reuse, UR16 ;  /* 0x00000010290b7c20 */ /* 0x042fe20008400000 */
[----:B------:R-:W-:Y:S01]  /*0d30*/  FFMA R0, R0, R47, R44 ;  /* 0x0000002f00007223 */ /* 0x000fe2000000002c */
[----:B---3--:R-:W-:Y:S01]  /*0d40*/  FMUL R42, R41, R40 ;  /* 0x00000028292a7220 */ /* 0x008fe20000400000 */
[----:B------:R-:W-:-:S03]  /*0d50*/  FMUL R45, R40, UR17 ;  /* 0x00000011282d7c20 */ /* 0x000fc60008400000 */
[C---:B------:R-:W-:Y:S01]  /*0d60*/  FFMA R43, R41.reuse, UR18, -R42 ;  /* 0x00000012292b7c23 */ /* 0x040fe2000800082a */
[----:B----4-:R-:W-:Y:S01]  /*0d70*/  FFMA R41, R41, R2, -R45 ;  /* 0x0000000229297223 */ /* 0x010fe2000000082d */
[C---:B------:R-:W-:Y:S02]  /*0d80*/  FFMA R42, R2.reuse, UR16, -R11 ;  /* 0x00000010022a7c23 */ /* 0x040fe4000800080b */
[----:B------:R-:W-:Y:S01]  /*0d90*/  FADD R43, -R2, R43 ;  /* 0x0000002b022b7221 */ /* 0x000fe20000000100 */
[----:B--2---:R-:W-:Y:S06]  /*0da0*/  @!P2 BRA `(.L_x_4) ;  /* 0x000000000010a947 */ /* 0x004fec0003800000 */
[----:B------:R-:W-:Y:S01]  /*0db0*/  MOV R0, R9 ;  /* 0x0000000900007202 */ /* 0x000fe20000000f00 */
[----:B------:R-:W-:Y:S01]  /*0dc0*/  IMAD.MOV.U32 R3, RZ, RZ, 0x46a05000 ;  /* 0x46a05000ff037424 */ /* 0x000fe200078e00ff */
[----:B------:R-:W-:-:S07]  /*0dd0*/  MOV R2, 0xdf0 ;  /* 0x00000df000027802 */ /* 0x000fce0000000f00 */
[----:B0-----:R-:W-:Y:S05]  /*0de0*/  CALL.REL.NOINC `($__internal_1_$__cuda_sm3x_div_rn_noftz_f32_slowpath) ;  /* 0x0000001800547944 */ /* 0x001fea0003c00000 */
.L_x_4:
[----:B------:R-:W1:Y:S01]  /*0df0*/  F2F.F64.F32 R50, R42 ;  /* 0x0000002a00327310 */ /* 0x000e620000201800 */
[----:B------:R-:W-:Y:S02]  /*0e00*/  DMUL R2, R20, 28352 ;  /* 0x40dbb00014027828 */ /* 0x000fe40000000000 */
[----:B------:R-:W-:-:S05]  /*0e10*/  DMUL R44, R16, 28352 ;  /* 0x40dbb000102c7828 */ /* 0x000fca0000000000 */
[----:B------:R-:W-:Y:S01]  /*0e20*/  F2F.F64.F32 R52, R43 ;  /* 0x0000002b00347310 */ /* 0x000fe20000201800 */
[----:B------:R-:W-:Y:S02]  /*0e30*/  DFMA R2, R28, 41040, -R2 ;  /* 0x40e40a001c02782b */ /* 0x000fe40000000802 */
[----:B------:R-:W-:Y:S02]  /*0e40*/  DFMA R44, R24, 41040, -R44 ;  /* 0x40e40a00182c782b */ /* 0x000fe4000000082c */
[----:B-1----:R-:W-:-:S03]  /*0e50*/  DMUL R10, R50, 5643 ;  /* 0x40b60b00320a7828 */ /* 0x002fc60000000000 */
[----:B------:R-:W1:Y:S05]  /*0e60*/  F2F.F64.F32 R28, R41 ;  /* 0x00000029001c7310 */ /* 0x000e6a0000201800 */
[----:B------:R-:W-:-:S03]  /*0e70*/  DFMA R10, R14, 9295, -R10 ;  /* 0x40c227800e0a782b */ /* 0x000fc6000000080a */
[----:B------:R2:W3:Y:S05]  /*0e80*/  F2F.F64.F32 R46, R0 ;  /* 0x00000000002e7310 */ /* 0x0004ea0000201800 */
[----:B------:R-:W-:Y:S01]  /*0e90*/  DFMA R10, R38, -6080, R10 ;  /* 0xc0b7c000260a782b */ /* 0x000fe2000000000a */
[----:B--2---:R-:W-:Y:S02]  /*0ea0*/  MOV R0, 0x4ae87c04 ;  /* 0x4ae87c0400007802 */ /* 0x004fe40000000f00 */
[----:B------:R-:W2:Y:S05]  /*0eb0*/  FCHK P2, R9, 7618050 ;  /* 0x4ae87c0409007902 */ /* 0x000eaa0000040000 */
[----:B------:R-:W-:-:S02]  /*0ec0*/  DADD R24, R10, R2 ;  /* 0x000000000a187229 */ /* 0x000fc40000000002 */
[----:B------:R-:W-:Y:S02]  /*0ed0*/  DMUL R2, R18, 28352 ;  /* 0x40dbb00012027828 */ /* 0x000fe40000000000 */
[----:B-1----:R-:W-:-:S04]  /*0ee0*/  DMUL R10, R28, 5643 ;  /* 0x40b60b001c0a7828 */ /* 0x002fc80000000000 */
[----:B---3--:R-:W-:Y:S02]  /*0ef0*/  DFMA R24, R46, R24, R32 ;  /* 0x000000182e18722b */ /* 0x008fe40000000020 */
[----:B------:R-:W-:Y:S02]  /*0f00*/  DFMA R2, R26, 41040, -R2 ;  /* 0x40e40a001a02782b */ /* 0x000fe40000000802 */
[----:B------:R-:W-:Y:S02]  /*0f10*/  DMUL R26, R52, 5643 ;  /* 0x40b60b00341a7828 */ /* 0x000fe40000000000 */
[----:B------:R-:W-:-:S04]  /*0f20*/  DFMA R10, R12, 9295, -R10 ;  /* 0x40c227800c0a782b */ /* 0x000fc8000000080a */
[----:B------:R1:W3:Y:S02]  /*0f30*/  F2F.F32.F64 R25, R24 ;  /* 0x0000001800197310 */ /* 0x0002e40000301000 */
[----:B------:R-:W-:Y:S02]  /*0f40*/  DFMA R26, R48, 9295, -R26 ;  /* 0x40c22780301a782b */ /* 0x000fe4000000081a */
[----:B------:R-:W-:-:S06]  /*0f50*/  DFMA R10, R34, -6080, R10 ;  /* 0xc0b7c000220a782b */ /* 0x000fcc000000000a */
[----:B------:R-:W-:Y:S02]  /*0f60*/  DFMA R26, R36, -6080, R26 ;  /* 0xc0b7c000241a782b */ /* 0x000fe4000000001a */
[----:B------:R-:W-:Y:S01]  /*0f70*/  DADD R2, R10, R2 ;  /* 0x000000000a027229 */ /* 0x000fe20000000002 */
[----:B------:R-:W-:-:S05]  /*0f80*/  IMAD.MOV.U32 R11, RZ, RZ, 0x340cf273 ;  /* 0x340cf273ff0b7424 */ /* 0x000fca00078e00ff */
[----:B------:R-:W-:Y:S01]  /*0f90*/  DADD R26, R26, R44 ;  /* 0x000000001a1a7229 */ /* 0x000fe2000000002c */
[----:B------:R-:W-:Y:S01]  /*0fa0*/  FFMA R0, R11, -R0, 1 ;  /* 0x3f8000000b007423 */ /* 0x000fe20000000800 */
[----:B------:R-:W-:-:S03]  /*0fb0*/  DFMA R2, R46, R2, R30 ;  /* 0x000000022e02722b */ /* 0x000fc6000000001e */
[----:B------:R-:W-:-:S03]  /*0fc0*/  FFMA R0, R0, R11, 1.3126718556577543495e-07 ;  /* 0x340cf27300007423 */ /* 0x000fc6000000000b */
[----:B------:R-:W-:Y:S01]  /*0fd0*/  DFMA R26, R46, R26, R22 ;  /* 0x0000001a2e1a722b */ /* 0x000fe20000000016 */
[----:B------:R-:W-:-:S03]  /*0fe0*/  FFMA R11, R0, R9, RZ ;  /* 0x00000009000b7223 */ /* 0x000fc600000000ff */
[----:B------:R3:W4:Y:S01]  /*0ff0*/  F2F.F32.F64 R2, R2 ;  /* 0x0000000200027310 */ /* 0x0007220000301000 */
[----:B-1----:R-:W-:-:S04]  /*1000*/  FFMA R24, R11, -7618050, R9 ;  /* 0xcae87c040b187823 */ /* 0x002fc80000000009 */
[----:B------:R-:W-:-:S03]  /*1010*/  FFMA R11, R0, R24, R11 ;  /* 0x00000018000b7223 */ /* 0x000fc6000000000b */
[----:B------:R-:W1:Y:S01]  /*1020*/  F2F.F32.F64 R26, R26 ;  /* 0x0000001a001a7310 */ /* 0x000e620000301000 */
[----:B---3--:R-:W-:Y:S01]  /*1030*/  FMUL R3, R25, UR16 ;  /* 0x0000001019037c20 */ /* 0x008fe20008400000 */
[----:B----4-:R-:W-:-:S04]  /*1040*/  FMUL R10, R2, UR17 ;  /* 0x00000011020a7c20 */ /* 0x010fc80008400000 */
[----:B-1----:R-:W-:Y:S01]  /*1050*/  FFMA R25, R25, R26, -R10 ;  /* 0x0000001a19197223 */ /* 0x002fe2000000080a */
[----:B------:R-:W-:Y:S01]  /*1060*/  FFMA R24, R26, UR16, -R3 ;  /* 0x000000101a187c23 */ /* 0x000fe20008000803 */
[----:B--2---:R-:W-:Y:S06]  /*1070*/  @!P2 BRA `(.L_x_5) ;  /* 0x000000000014a947 */ /* 0x004fec0003800000 */
[----:B------:R-:W-:Y:S01]  /*1080*/  IMAD.MOV.U32 R0, RZ, RZ, R9 ;  /* 0x000000ffff007224 */ /* 0x000fe200078e0009 */
[----:B------:R-:W-:Y:S01]  /*1090*/  MOV R2, 0x10c0 ;  /* 0x000010c000027802 */ /* 0x000fe20000000f00 */
[----:B------:R-:W-:-:S07]  /*10a0*/  IMAD.MOV.U32 R3, RZ, RZ, 0x4ae87c04 ;  /* 0x4ae87c04ff037424 */ /* 0x000fce00078e00ff */
[----:B0-----:R-:W-:Y:S05]  /*10b0*/  CALL.REL.NOINC `($__internal_1_$__cuda_sm3x_div_rn_noftz_f32_slowpath) ;  /* 0x0000001400a07944 */ /* 0x001fea0003c00000 */
[----:B------:R-:W-:-:S07]  /*10c0*/  MOV R11, R0 ;  /* 0x00000000000b7202 */ /* 0x000fce0000000f00 */
.L_x_5:
[----:B------:R-:W1:Y:S01]  /*10d0*/  F2F.F64.F32 R2, R24 ;  /* 0x0000001800027310 */ /* 0x000e620000201800 */
[C---:B------:R-:W-:Y:S01]  /*10e0*/  DMUL R44, R50.reuse, 1371249 ;  /* 0x4134ec71322c7828 */ /* 0x040fe20000000000 */
[----:B------:R-:W-:Y:S01]  /*10f0*/  UMOV UR14, 0x80000000 ;  /* 0x80000000000e7882 */ /* 0x000fe20000000000 */
[----:B------:R-:W-:Y:S01]  /*1100*/  UMOV UR15, 0x414d6abb ;  /* 0x414d6abb000f7882 */ /* 0x000fe20000000000 */
[----:B------:R-:W-:-:S04]  /*1110*/  DMUL R50, R50, 15048 ;  /* 0x40cd640032327828 */ /* 0x000fc80000000000 */
[----:B------:R-:W2:Y:S01]  /*1120*/  F2F.F64.F32 R10, R11 ;  /* 0x0000000b000a7310 */ /* 0x000ea20000201800 */
[----:B------:R-:W-:-:S03]  /*1130*/  DFMA R44, R14, UR14, -R44 ;  /* 0x0000000e0e2c7c2b */ /* 0x000fc6000800082c */
[----:B------:R-:W-:Y:S02]  /*1140*/  DFMA R50, R14, 21970, -R50 ;  /* 0x40d574800e32782b */ /* 0x000fe40000000832 */
[----:B-1----:R-:W-:Y:S02]  /*1150*/  DMUL R42, R2, 277020 ;  /* 0x4110e870022a7828 */ /* 0x002fe40000000000 */
[----:B------:R-:W1:Y:S01]  /*1160*/  F2F.F64.F32 R26, R25 ;  /* 0x00000019001a7310 */ /* 0x000e620000201800 */
[----:B------:R-:W-:Y:S02]  /*1170*/  DFMA R44, R38, 902880, R44 ;  /* 0x412b8dc0262c782b */ /* 0x000fe4000000002c */
[----:B------:R-:W-:Y:S02]  /*1180*/  DMUL R2, R2, 27360 ;  /* 0x40dab80002027828 */ /* 0x000fe40000000000 */
[----:B------:R-:W-:Y:S02]  /*1190*/  DFMA R50, R38, -2090, R50 ;  /* 0xc0a054002632782b */ /* 0x000fe40000000032 */
[C---:B------:R-:W-:Y:S01]  /*11a0*/  DFMA R42, R20.reuse, 3953664, R42 ;  /* 0x414e2a00142a782b */ /* 0x040fe2000000002a */
[----:B------:R-:W3:Y:S03]  /*11b0*/  F2F.F64.F32 R40, R40 ;  /* 0x0000002800287310 */ /* 0x000ee60000201800 */
[----:B------:R-:W-:-:S04]  /*11c0*/  DFMA R2, R20, 22528, -R2 ;  /* 0x40d600001402782b */ /* 0x000fc80000000802 */
[----:B------:R-:W-:Y:S02]  /*11d0*/  DADD R44, R44, R42 ;  /* 0x000000002c2c7229 */ /* 0x000fe4000000002a */
[----:B------:R-:W-:Y:S02]  /*11e0*/  DMUL R42, R52, 1371249 ;  /* 0x4134ec71342a7828 */ /* 0x000fe40000000000 */
[----:B------:R-:W-:-:S04]  /*11f0*/  DADD R2, R50, R2 ;  /* 0x0000000032027229 */ /* 0x000fc80000000002 */
[----:B--2---:R-:W-:Y:S02]  /*1200*/  DFMA R44, R10, R44, R32 ;  /* 0x0000002c0a2c722b */ /* 0x004fe40000000020 */
[----:B------:R-:W-:Y:S02]  /*1210*/  DFMA R42, R48, UR14, -R42 ;  /* 0x0000000e302a7c2b */ /* 0x000fe4000800082a */
[----:B-1----:R-:W-:Y:S02]  /*1220*/  DMUL R32, R26, 277020 ;  /* 0x4110e8701a207828 */ /* 0x002fe40000000000 */
[----:B------:R-:W1:Y:S01]  /*1230*/  F2F.F32.F64 R0, R44 ;  /* 0x0000002c00007310 */ /* 0x000e620000301000 */
[----:B---3--:R-:W-:-:S03]  /*1240*/  DMUL R24, R40, 277020 ;  /* 0x4110e87028187828 */ /* 0x008fc60000000000 */
[----:B------:R-:W-:Y:S02]  /*1250*/  DFMA R42, R36, 902880, R42 ;  /* 0x412b8dc0242a782b */ /* 0x000fe4000000002a */
[----:B------:R-:W-:-:S03]  /*1260*/  DFMA R32, R16, 3953664, R32 ;  /* 0x414e2a001020782b */ /* 0x000fc60000000020 */
[----:B------:R-:W-:-:S05]  /*1270*/  DFMA R24, R18, 3953664, R24 ;  /* 0x414e2a001218782b */ /* 0x000fca0000000018 */
[----:B------:R-:W-:Y:S01]  /*1280*/  DADD R32, R42, R32 ;  /* 0x000000002a207229 */ /* 0x000fe20000000020 */
[----:B-1----:R-:W-:Y:S01]  /*1290*/  R2UR UR13, R0 ;  /* 0x00000000000d72ca */ /* 0x002fe200000e0000 */
[----:B------:R-:W-:Y:S01]  /*12a0*/  DMUL R42, R28, 1371249 ;  /* 0x4134ec711c2a7828 */ /* 0x000fe20000000000 */
[----:B------:R-:W-:-:S05]  /*12b0*/  IMAD.U32 R0, RZ, RZ, UR10 ;  /* 0x0000000aff007e24 */ /* 0x000fca000f8e00ff */
[----:B------:R-:W-:Y:S02]  /*12c0*/  DFMA R32, R10, R32, R22 ;  /* 0x000000200a20722b */ /* 0x000fe40000000016 */
[----:B------:R-:W-:-:S04]  /*12d0*/  DFMA R42, R12, UR14, -R42 ;  /* 0x0000000e0c2a7c2b */ /* 0x000fc8000800082a */
[----:B------:R-:W-:-:S04]  /*12e0*/  FADD R0, |R0|, |UR13| ;  /* 0x4000000d00007e21 */ /* 0x000fc80008000200 */
[----:B------:R-:W-:Y:S01]  /*12f0*/  DFMA R42, R34, 902880, R42 ;  /* 0x412b8dc0222a782b */ /* 0x000fe2000000002a */
[----:B------:R-:W-:Y:S01]  /*1300*/  FFMA R15, R7, UR23, R0 ;  /* 0x00000017070f7c23 */ /* 0x000fe20008000000 */
[----:B------:R-:W1:Y:S06]  /*1310*/  F2F.F32.F64 R32, R32 ;  /* 0x0000002000207310 */ /* 0x000e6c0000301000 */
[----:B------:R-:W-:Y:S02]  /*1320*/  DADD R24, R42, R24 ;  /* 0x000000002a187229 */ /* 0x000fe40000000018 */
[----:B------:R-:W2:Y:S06]  /*1330*/  MUFU.RCP R14, R15 ;  /* 0x0000000f000e7308 */ /* 0x000eac0000001000 */
[----:B------:R-:W-:Y:S01]  /*1340*/  DFMA R24, R10, R24, R30 ;  /* 0x000000180a18722b */ /* 0x000fe2000000001e */
[----:B-1----:R-:W-:Y:S01]  /*1350*/  R2UR UR14, R32 ;  /* 0x00000000200e72ca */ /* 0x002fe200000e0000 */
[----:B------:R-:W1:Y:S08]  /*1360*/  F2F.F32.F64 R0, R2 ;  /* 0x0000000200007310 */ /* 0x000e700000301000 */
[----:B------:R-:W3:Y:S01]  /*1370*/  F2F.F32.F64 R24, R24 ;  /* 0x0000001800187310 */ /* 0x000ee20000301000 */
[----:B--2---:R-:W-:-:S04]  /*1380*/  FFMA R11, -R15, R14, 1 ;  /* 0x3f8000000f0b7423 */ /* 0x004fc8000000010e */
[----:B------:R-:W-:-:S03]  /*1390*/  FFMA R11, R14, R11, R14 ;  /* 0x0000000b0e0b7223 */ /* 0x000fc6000000000e */
[----:B-1----:R-:W1:Y:S01]  /*13a0*/  FCHK P2, |R0|, R15 ;  /* 0x0000000f00007302 */ /* 0x002e620000040200 */
[----:B------:R-:W-:-:S04]  /*13b0*/  FFMA R10, |R0|, R11, RZ ;  /* 0x0000000b000a7223 */ /* 0x000fc800000002ff */
[----:B------:R-:W-:Y:S01]  /*13c0*/  FFMA R14, -R15, R10, |R0| ;  /* 0x0000000a0f0e7223 */ /* 0x000fe20000000500 */
[----:B---3--:R-:W-:-:S03]  /*13d0*/  R2UR UR15, R24 ;  /* 0x00000000180f72ca */ /* 0x008fc600000e0000 */
[----:B------:R-:W-:Y:S01]  /*13e0*/  FFMA R14, R11, R14, R10 ;  /* 0x0000000e0b0e7223 */ /* 0x000fe2000000000a */
[----:B-1----:R-:W-:Y:S11]  /*13f0*/  @!P2 BRA `(.L_x_6) ;  /* 0x000000000014a947 */ /* 0x002ff60003800000 */
[----:B------:R-:W-:Y:S01]  /*1400*/  FADD R0, |R0|, -RZ ;  /* 0x800000ff00007221 */ /* 0x000fe20000000200 */
[----:B------:R-:W-:Y:S01]  /*1410*/  IMAD.MOV.U32 R3, RZ, RZ, R15 ;  /* 0x000000ffff037224 */ /* 0x000fe200078e000f */
[----:B------:R-:W-:-:S07]  /*1420*/  MOV R2, 0x1440 ;  /* 0x0000144000027802 */ /* 0x000fce0000000f00 */
[----:B0-----:R-:W-:Y:S05]  /*1430*/  CALL.REL.NOINC `($__internal_1_$__cuda_sm3x_div_rn_noftz_f32_slowpath) ;  /* 0x0000001000c07944 */ /* 0x001fea0003c00000 */
[----:B------:R-:W-:-:S07]  /*1440*/  MOV R14, R0 ;  /* 0x00000000000e7202 */ /* 0x000fce0000000f00 */
.L_x_6:
[----:B------:R-:W-:Y:S01]  /*1450*/  DMUL R52, R52, 15048 ;  /* 0x40cd640034347828 */ /* 0x000fe20000000000 */
[----:B------:R-:W-:Y:S01]  /*1460*/  IMAD.U32 R0, RZ, RZ, UR11 ;  /* 0x0000000bff007e24 */ /* 0x000fe2000f8e00ff */
[----:B------:R-:W-:Y:S01]  /*1470*/  DMUL R26, R26, 27360 ;  /* 0x40dab8001a1a7828 */ /* 0x000fe20000000000 */
[----:B------:R-:W-:Y:S02]  /*1480*/  FMNMX R14, RZ, R14, !PT ;  /* 0x0000000eff0e7209 */ /* 0x000fe40007800000 */
[----:B------:R-:W-:-:S03]  /*1490*/  FADD R0, |R0|, |UR14| ;  /* 0x4000000e00007e21 */ /* 0x000fc60008000200 */
[----:B------:R-:W-:Y:S01]  /*14a0*/  DFMA R52, R48, 21970, -R52 ;  /* 0x40d574803034782b */ /* 0x000fe20000000834 */
[----:B------:R-:W-:Y:S01]  /*14b0*/  FFMA R11, R7, UR23, R0 ;  /* 0x00000017070b7c23 */ /* 0x000fe20008000000 */
[----:B------:R-:W-:-:S03]  /*14c0*/  DFMA R26, R16, 22528, -R26 ;  /* 0x40d60000101a782b */ /* 0x000fc6000000081a */
[----:B------:R-:W1:Y:S03]  /*14d0*/  MUFU.RCP R2, R11 ;  /* 0x0000000b00027308 */ /* 0x000e660000001000 */
[----:B------:R-:W-:-:S08]  /*14e0*/  DFMA R52, R36, -2090, R52 ;  /* 0xc0a054002434782b */ /* 0x000fd00000000034 */
[----:B------:R-:W-:-:S06]  /*14f0*/  DADD R26, R52, R26 ;  /* 0x00000000341a7229 */ /* 0x000fcc000000001a */
[----:B------:R-:W2:Y:S01]  /*1500*/  F2F.F32.F64 R0, R26 ;  /* 0x0000001a00007310 */ /* 0x000ea20000301000 */
[----:B-1----:R-:W-:-:S04]  /*1510*/  FFMA R3, -R11, R2, 1 ;  /* 0x3f8000000b037423 */ /* 0x002fc80000000102 */
[----:B------:R-:W-:-:S03]  /*1520*/  FFMA R3, R2, R3, R2 ;  /* 0x0000000302037223 */ /* 0x000fc60000000002 */
[----:B--2---:R-:W1:Y:S01]  /*1530*/  FCHK P2, |R0|, R11 ;  /* 0x0000000b00007302 */ /* 0x004e620000040200 */
[----:B------:R-:W-:-:S04]  /*1540*/  FFMA R2, |R0|, R3, RZ ;  /* 0x0000000300027223 */ /* 0x000fc800000002ff */
[----:B------:R-:W-:-:S04]  /*1550*/  FFMA R10, -R11, R2, |R0| ;  /* 0x000000020b0a7223 */ /* 0x000fc80000000500 */
[----:B------:R-:W-:Y:S01]  /*1560*/  FFMA R3, R3, R10, R2 ;  /* 0x0000000a03037223 */ /* 0x000fe20000000002 */
[----:B-1----:R-:W-:Y:S06]  /*1570*/  @!P2 BRA `(.L_x_7) ;  /* 0x000000000014a947 */ /* 0x002fec0003800000 */
[----:B------:R-:W-:Y:S01]  /*1580*/  FADD R0, |R0|, -RZ ;  /* 0x800000ff00007221 */ /* 0x000fe20000000200 */
[----:B------:R-:W-:Y:S01]  /*1590*/  IMAD.MOV.U32 R3, RZ, RZ, R11 ;  /* 0x000000ffff037224 */ /* 0x000fe200078e000b */
[----:B------:R-:W-:-:S07]  /*15a0*/  MOV R2, 0x15c0 ;  /* 0x000015c000027802 */ /* 0x000fce0000000f00 */
[----:B0-----:R-:W-:Y:S05]  /*15b0*/  CALL.REL.NOINC `($__internal_1_$__cuda_sm3x_div_rn_noftz_f32_slowpath) ;  /* 0x0000001000607944 */ /* 0x001fea0003c00000 */
[----:B------:R-:W-:-:S07]  /*15c0*/  MOV R3, R0 ;  /* 0x0000000000037202 */ /* 0x000fce0000000f00 */
.L_x_7:
[----:B------:R-:W-:Y:S01]  /*15d0*/  DMUL R28, R28, 15048 ;  /* 0x40cd64001c1c7828 */ /* 0x000fe20000000000 */
[----:B------:R-:W-:Y:S01]  /*15e0*/  IMAD.U32 R0, RZ, RZ, UR12 ;  /* 0x0000000cff007e24 */ /* 0x000fe2000f8e00ff */
[----:B------:R-:W-:Y:S01]  /*15f0*/  DMUL R40, R40, 27360 ;  /* 0x40dab80028287828 */ /* 0x000fe20000000000 */
[----:B------:R-:W-:Y:S02]  /*1600*/  FMNMX R14, R14, R3, !PT ;  /* 0x000000030e0e7209 */ /* 0x000fe40007800000 */
[----:B------:R-:W-:-:S03]  /*1610*/  FADD R0, |R0|, |UR15| ;  /* 0x4000000f00007e21 */ /* 0x000fc60008000200 */
[----:B------:R-:W-:Y:S02]  /*1620*/  DFMA R28, R12, 21970, -R28 ;  /* 0x40d574800c1c782b */ /* 0x000fe4000000081c */
[----:B------:R-:W-:Y:S01]  /*1630*/  DFMA R40, R18, 22528, -R40 ;  /* 0x40d600001228782b */ /* 0x000fe20000000828 */
[----:B------:R-:W-:-:S04]  /*1640*/  FFMA R13, R7, UR23, R0 ;  /* 0x00000017070d7c23 */ /* 0x000fc80008000000 */
[----:B------:R-:W1:Y:S01]  /*1650*/  MUFU.RCP R2, R13 ;  /* 0x0000000d00027308 */ /* 0x000e620000001000 */
        /* <DEDUP_REMOVED lines=15> */
.L_x_8:
[----:B------:R-:W-:Y:S01]  /*1750*/  FMNMX R14, R14, R11, !PT ;  /* 0x0000000b0e0e7209 */ /* 0x000fe20007800000 */
[----:B------:R-:W-:Y:S02]  /*1760*/  IMAD.MOV.U32 R3, RZ, RZ, 0x35b262da ;  /* 0x35b262daff037424 */ /* 0x000fe400078e00ff */
[----:B------:R-:W-:Y:S02]  /*1770*/  IMAD.MOV.U32 R2, RZ, RZ, 0x4937b100 ;  /* 0x4937b100ff027424 */ /* 0x000fe400078e00ff */
[----:B------:R-:W-:Y:S02]  /*1780*/  FMUL R0, R14, |R9| ;  /* 0x400000090e007220 */ /* 0x000fe40000400000 */
[----:B------:R-:W-:Y:S02]  /*1790*/  FFMA R2, R3, -R2, 1 ;  /* 0x3f80000003027423 */ /* 0x000fe40000000802 */
[----:B------:R-:W-:Y:S02]  /*17a0*/  FMUL R0, R0, R7 ;  /* 0x0000000700007220 */ /* 0x000fe40000400000 */
[----:B------:R-:W-:-:S02]  /*17b0*/  FFMA R3, R2, R3, 1.3290803053678246215e-06 ;  /* 0x35b262da02037423 */ /* 0x000fc40000000003 */
[----:B------:R-:W1:Y:S02]  /*17c0*/  FCHK P2, R0, 752400 ;  /* 0x4937b10000007902 */ /* 0x000e640000040000 */
[----:B------:R-:W-:-:S04]  /*17d0*/  FFMA R12, R0, R3, RZ ;  /* 0x00000003000c7223 */ /* 0x000fc800000000ff */
[----:B------:R-:W-:-:S04]  /*17e0*/  FFMA R2, R12, -752400, R0 ;  /* 0xc937b1000c027823 */ /* 0x000fc80000000000 */
[----:B------:R-:W-:Y:S01]  /*17f0*/  FFMA R12, R3, R2, R12 ;  /* 0x00000002030c7223 */ /* 0x000fe2000000000c */
[----:B-1----:R-:W-:Y:S06]  /*1800*/  @!P2 BRA `(.L_x_9) ;  /* 0x000000000010a947 */ /* 0x002fec0003800000 */
[----:B------:R-:W-:Y:S01]  /*1810*/  HFMA2 R3, -RZ, RZ, 10.4296875, -0.15625 ;  /* 0x4937b100ff037431 */ /* 0x000fe200000001ff */
[----:B------:R-:W-:-:S07]  /*1820*/  MOV R2, 0x1840 ;  /* 0x0000184000027802 */ /* 0x000fce0000000f00 */
[----:B0-----:R-:W-:Y:S05]  /*1830*/  CALL.REL.NOINC `($__internal_1_$__cuda_sm3x_div_rn_noftz_f32_slowpath) ;  /* 0x0000000c00c07944 */ /* 0x001fea0003c00000 */
[----:B------:R-:W-:-:S07]  /*1840*/  IMAD.MOV.U32 R12, RZ, RZ, R0 ;  /* 0x000000ffff0c7224 */ /* 0x000fce00078e0000 */
.L_x_9:
[----:B------:R-:W-:Y:S01]  /*1850*/  FSETP.GTU.AND P2, PT, R12, 1, PT ;  /* 0x3f8000000c00780b */ /* 0x000fe20003f4c000 */
[----:B------:R-:W-:Y:S01]  /*1860*/  UMOV UR25, 0xcccccccd ;  /* 0xcccccccd00197882 */ /* 0x000fe20000000000 */
[----:B------:R-:W-:-:S11]  /*1870*/  UMOV UR26, 0x3feccccc ;  /* 0x3feccccc001a7882 */ /* 0x000fd60000000000 */
[----:B------:R-:W-:Y:S05]  /*1880*/  @!P2 BRA `(.L_x_10) ;  /* 0x0000000000b4a947 */ /* 0x000fea0003800000 */
[----:B------:R-:W-:Y:S01]  /*1890*/  FSETP.GEU.AND P0, PT, R12, 59049, PT ;  /* 0x4766a9000c00780b */ /* 0x000fe20003f0e000 */
[----:B------:R-:W-:-:S12]  /*18a0*/  IMAD.MOV.U32 R2, RZ, RZ, 0x3dcccccd ;  /* 0x3dcccccdff027424 */ /* 0x000fd800078e00ff */
[----:B------:R-:W-:Y:S05]  /*18b0*/  @P0 BRA `(.L_x_11) ;  /* 0x00000000008c0947 */ /* 0x000fea0003800000 */
[----:B------:R-:W1:Y:S01]  /*18c0*/  F2F.F64.F32 R10, R12 ;  /* 0x0000000c000a7310 */ /* 0x000e620000201800 */
[----:B------:R-:W-:Y:S02]  /*18d0*/  MOV R0, 0x1910 ;  /* 0x0000191000007802 */ /* 0x000fe40000000f00 */
[----:B-1----:R-:W-:Y:S01]  /*18e0*/  MOV R14, R10 ;  /* 0x0000000a000e7202 */ /* 0x002fe20000000f00 */
[----:B------:R-:W-:-:S07]  /*18f0*/  IMAD.MOV.U32 R13, RZ, RZ, R11 ;  /* 0x000000ffff0d7224 */ /* 0x000fce00078e000b */
[----:B0-----:R-:W-:Y:S05]  /*1900*/  CALL.REL.NOINC `($_Z8r4_rkf45PiPfS0_S0_S0_S0_S0_ffff$__internal_accurate_pow) ;  /* 0x0000001400147944 */ /* 0x001fea0003c00000 */
[----:B------:R-:W-:Y:S01]  /*1910*/  IMAD.MOV.U32 R2, RZ, RZ, R13 ;  /* 0x000000ffff027224 */ /* 0x000fe200078e000d */
[----:B------:R-:W-:Y:S01]  /*1920*/  MOV R3, R14 ;  /* 0x0000000e00037202 */ /* 0x000fe20000000f00 */
[----:B------:R-:W-:Y:S01]  /*1930*/  IMAD.MOV.U32 R10, RZ, RZ, 0x1 ;  /* 0x00000001ff0a7424 */ /* 0x000fe200078e00ff */
[----:B------:R-:W-:Y:S01]  /*1940*/  ISETP.GE.AND P0, PT, R11, RZ, PT ;  /* 0x000000ff0b00720c */ /* 0x000fe20003f06270 */
[----:B------:R-:W-:Y:S01]  /*1950*/  UMOV UR14, 0xcccccccd ;  /* 0xcccccccd000e7882 */ /* 0x000fe20000000000 */
[----:B------:R-:W-:Y:S01]  /*1960*/  FSETP.NEU.AND P1, PT, R12, 1, PT ;  /* 0x3f8000000c00780b */ /* 0x000fe20003f2d000 */
[----:B------:R-:W0:Y:S01]  /*1970*/  F2F.F32.F64 R2, R2 ;  /* 0x0000000200027310 */ /* 0x000e220000301000 */
[----:B------:R-:W-:Y:S01]  /*1980*/  UMOV UR15, 0x3feccccc ;  /* 0x3feccccc000f7882 */ /* 0x000fe20000000000 */
[----:B0-----:R-:W-:-:S04]  /*1990*/  FSEL R0, R2, -QNAN , P0 ;  /* 0xffc0000002007808 */ /* 0x001fc80000000000 */
[----:B------:R-:W-:-:S04]  /*19a0*/  FSEL R0, R0, 1, P1 ;  /* 0x3f80000000007808 */ /* 0x000fc80000800000 */
[----:B------:R-:W0:Y:S08]  /*19b0*/  F2F.F64.F32 R14, R0 ;  /* 0x00000000000e7310 */ /* 0x000e300000201800 */
[----:B0-----:R-:W0:Y:S02]  /*19c0*/  MUFU.RCP64H R11, R15 ;  /* 0x0000000f000b7308 */ /* 0x001e240000001800 */
[----:B0-----:R-:W-:-:S08]  /*19d0*/  DFMA R12, -R14, R10, 1 ;  /* 0x3ff000000e0c742b */ /* 0x001fd0000000010a */
[----:B------:R-:W-:-:S08]  /*19e0*/  DFMA R12, R12, R12, R12 ;  /* 0x0000000c0c0c722b */ /* 0x000fd0000000000c */
[----:B------:R-:W-:-:S08]  /*19f0*/  DFMA R12, R10, R12, R10 ;  /* 0x0000000c0a0c722b */ /* 0x000fd0000000000a */
[----:B------:R-:W-:-:S08]  /*1a00*/  DFMA R2, -R14, R12, 1 ;  /* 0x3ff000000e02742b */ /* 0x000fd0000000010c */
[----:B------:R-:W-:-:S08]  /*1a10*/  DFMA R2, R12, R2, R12 ;  /* 0x000000020c02722b */ /* 0x000fd0000000000c */
[----:B------:R-:W-:-:S08]  /*1a20*/  DMUL R10, R2, UR14 ;  /* 0x0000000e020a7c28 */ /* 0x000fd00008000000 */
[----:B------:R-:W-:-:S08]  /*1a30*/  DFMA R12, -R14, R10, UR14 ;  /* 0x0000000e0e0c7e2b */ /* 0x000fd0000800010a */
[----:B------:R-:W-:-:S10]  /*1a40*/  DFMA R2, R2, R12, R10 ;  /* 0x0000000c0202722b */ /* 0x000fd4000000000a */
[----:B------:R-:W-:-:S05]  /*1a50*/  FFMA R0, RZ, R15, R3 ;  /* 0x0000000fff007223 */ /* 0x000fca0000000003 */
[----:B------:R-:W-:-:S13]  /*1a60*/  FSETP.GT.AND P0, PT, |R0|, 1.469367938527859385e-39, PT ;  /* 0x001000000000780b */ /* 0x000fda0003f04200 */
[----:B------:R-:W-:Y:S05]  /*1a70*/  @P0 BRA `(.L_x_12) ;  /* 0x0000000000180947 */ /* 0x000fea0003800000 */
[----:B------:R-:W-:Y:S01]  /*1a80*/  IMAD.MOV.U32 R2, RZ, RZ, R14 ;  /* 0x000000ffff027224 */ /* 0x000fe200078e000e */
[----:B------:R-:W-:Y:S02]  /*1a90*/  MOV R3, R15 ;  /* 0x0000000f00037202 */ /* 0x000fe40000000f00 */
[----:B------:R-:W-:-:S07]  /*1aa0*/  MOV R0, 0x1ac0 ;  /* 0x00001ac000007802 */ /* 0x000fce0000000f00 */
[----:B------:R-:W-:Y:S05]  /*1ab0*/  CALL.REL.NOINC `($__internal_0_$__cuda_sm20_div_rn_f64_full) ;  /* 0x0000000400b07944 */ /* 0x000fea0003c00000 */
[----:B------:R-:W-:Y:S02]  /*1ac0*/  IMAD.MOV.U32 R2, RZ, RZ, R18 ;  /* 0x000000ffff027224 */ /* 0x000fe400078e0012 */
[----:B------:R-:W-:-:S07]  /*1ad0*/  IMAD.MOV.U32 R3, RZ, RZ, R19 ;  /* 0x000000ffff037224 */ /* 0x000fce00078e0013 */
.L_x_12:
[----:B------:R1:W2:Y:S02]  /*1ae0*/  F2F.F32.F64 R2, R2 ;  /* 0x0000000200027310 */ /* 0x0002a40000301000 */
.L_x_11:
[----:B------:R-:W-:Y:S01]  /*1af0*/  UISETP.GT.AND UP0, UPT, UR19, 0x270b, UPT ;  /* 0x0000270b1300788c */ /* 0x000fe2000bf04270 */
[----:B--2---:R-:W-:-:S08]  /*1b00*/  FMUL R9, R2, R9 ;  /* 0x0000000902097220 */ /* 0x004fd00000400000 */
[----:B------:R-:W-:Y:S05]  /*1b10*/  BRA.U UP0, `(.L_x_1) ;  /* 0x00000005004c7547 */ /* 0x000fea000b800000 */
[----:B------:R-:W-:Y:S01]  /*1b20*/  PLOP3.LUT P1, PT, PT, PT, PT, 0x8, 0x80 ;  /* 0x000000000080781c */ /* 0x000fe20003f2e170 */
[----:B------:R-:W-:Y:S01]  /*1b30*/  UIADD3 UR19, UPT, UPT, UR19, 0x5, URZ ;  /* 0x0000000513137890 */ /* 0x000fe2000fffe0ff */
[----:B------:R-:W-:Y:S01]  /*1b40*/  PLOP3.LUT P0, PT, PT, PT, PT, 0x80, 0x8 ;  /* 0x000000000008781c */ /* 0x000fe20003f0f070 */
[----:B------:R-:W-:-:S12]  /*1b50*/  BRA `(.L_x_13) ;  /* 0xffffffe800887947 */ /* 0x000fd8000383ffff */
.L_x_10:
[----:B0-----:R-:W0:Y:S01]  /*1b60*/  F2F.F64.F32 R4, R12 ;  /* 0x0000000c00047310 */ /* 0x001e220000201800 */
[----:B------:R-:W-:Y:S01]  /*1b70*/  UMOV UR10, 0x8d7ea3e2 ;  /* 0x8d7ea3e2000a7882 */ /* 0x000fe20000000000 */
[----:B------:R-:W-:Y:S01]  /*1b80*/  UMOV UR11, 0x3f28c456 ;  /* 0x3f28c456000b7882 */ /* 0x000fe20000000000 */
[----:B------:R-:W-:Y:S01]  /*1b90*/  MOV R2, 0x40a00000 ;  /* 0x40a0000000027802 */ /* 0x000fe20000000f00 */
[----:B0-----:R-:W-:-:S14]  /*1ba0*/  DSETP.GT.AND P2, PT, R4, UR10, PT ;  /* 0x0000000a04007e2a */ /* 0x001fdc000bf44000 */
[----:B------:R-:W-:Y:S05]  /*1bb0*/  @!P2 BRA `(.L_x_14) ;  /* 0x000000000088a947 */ /* 0x000fea0003800000 */
[----:B------:R-:W-:Y:S01]  /*1bc0*/  IMAD.MOV.U32 R14, RZ, RZ, R4 ;  /* 0x000000ffff0e7224 */ /* 0x000fe200078e0004 */
[----:B------:R-:W-:Y:S01]  /*1bd0*/  MOV R0, 0x1c00 ;  /* 0x00001c0000007802 */ /* 0x000fe20000000f00 */
[----:B------:R-:W-:-:S07]  /*1be0*/  IMAD.MOV.U32 R13, RZ, RZ, R5 ;  /* 0x000000ffff0d7224 */ /* 0x000fce00078e0005 */
[----:B------:R-:W-:Y:S05]  /*1bf0*/  CALL.REL.NOINC `($_Z8r4_rkf45PiPfS0_S0_S0_S0_S0_ffff$__internal_accurate_pow) ;  /* 0x0000001000587944 */ /* 0x000fea0003c00000 */
[----:B------:R-:W-:Y:S01]  /*1c00*/  MOV R10, R13 ;  /* 0x0000000d000a7202 */ /* 0x000fe20000000f00 */
[----:B------:R-:W-:Y:S01]  /*1c10*/  IMAD.MOV.U32 R11, RZ, RZ, R14 ;  /* 0x000000ffff0b7224 */ /* 0x000fe200078e000e */
[----:B------:R-:W-:Y:S01]  /*1c20*/  ISETP.GE.AND P2, PT, R5, RZ, PT ;  /* 0x000000ff0500720c */ /* 0x000fe20003f46270 */
[----:B------:R-:W-:Y:S01]  /*1c30*/  HFMA2 R2, -RZ, RZ, 0, 5.9604644775390625e-08 ;  /* 0x00000001ff027431 */ /* 0x000fe200000001ff */
[----:B------:R-:W-:Y:S01]  /*1c40*/  FSETP.NEU.AND P3, PT, R12, 1, PT ;  /* 0x3f8000000c00780b */ /* 0x000fe20003f6d000 */
[----:B------:R-:W0:Y:S01]  /*1c50*/  F2F.F32.F64 R0, R10 ;  /* 0x0000000a00007310 */ /* 0x000e220000301000 */
[----:B------:R-:W-:Y:S01]  /*1c60*/  UMOV UR10, 0xcccccccd ;  /* 0xcccccccd000a7882 */ /* 0x000fe20000000000 */
        /* <DEDUP_REMOVED lines=20> */
[----:B------:R-:W-:Y:S01]  /*1db0*/  IMAD.MOV.U32 R2, RZ, RZ, R18 ;  /* 0x000000ffff027224 */ /* 0x000fe200078e0012 */
[----:B------:R-:W-:-:S07]  /*1dc0*/  MOV R3, R19 ;  /* 0x0000001300037202 */ /* 0x000fce0000000f00 */
.L_x_15:
[----:B------:R0:W1:Y:S02]  /*1dd0*/  F2F.F32.F64 R2, R2 ;  /* 0x0000000200027310 */ /* 0x0000640000301000 */
.L_x_14:
[----:B-1----:R-:W-:Y:S01]  /*1de0*/  IMAD.MOV.U32 R6, RZ, RZ, R2 ;  /* 0x000000ffff067224 */ /* 0x002fe200078e0002 */
[----:B------:R-:W-:Y:S01]  /*1df0*/  MOV R4, 0x80000 ;  /* 0x0008000000047802 */ /* 0x000fe20000000f00 */
[----:B------:R-:W-:Y:S01]  /*1e00*/  FMUL R11, |R8|, 3.0994415283203125e-06 ;  /* 0x36500000080b7820 */ /* 0x000fe20000400200 */
[----:B------:R-:W-:Y:S01]  /*1e10*/  IMAD.U32 R10, RZ, RZ, UR13 ;  /* 0x0000000dff0a7e24 */ /* 0x000fe2000f8e00ff */
[----:B0-----:R-:W0:Y:S01]  /*1e20*/  F2F.F64.F32 R2, R6 ;  /* 0x0000000600027310 */ /* 0x001e220000201800 */
[----:B------:R-:W-:Y:S01]  /*1e30*/  FADD R8, R9, R8 ;  /* 0x0000000809087221 */ /* 0x000fe20000000000 */
[----:B------:R-:W-:Y:S01]  /*1e40*/  MOV R14, UR16 ;  /* 0x00000010000e7c02 */ /* 0x000fe20008000f00 */
[----:B------:R-:W-:Y:S01]  /*1e50*/  UIADD3 UR19, UPT, UPT, UR19, 0x6, URZ ;  /* 0x0000000613137890 */ /* 0x000fe2000fffe0ff */
[----:B------:R-:W-:Y:S01]  /*1e60*/  UMOV UR12, UR15 ;  /* 0x0000000f000c7c82 */ /* 0x000fe20008000000 */
[----:B------:R-:W-:Y:S01]  /*1e70*/  UMOV UR10, UR13 ;  /* 0x0000000d000a7c82 */ /* 0x000fe20008000000 */
[----:B------:R-:W-:Y:S01]  /*1e80*/  UMOV UR11, UR14 ;  /* 0x0000000e000b7c82 */ /* 0x000fe20008000000 */
[----:B0-----:R-:W-:Y:S01]  /*1e90*/  DSETP.MIN.AND P2, P3, R2, 1, PT ;  /* 0x3ff000000200742a */ /* 0x001fe20003b40000 */
[----:B------:R-:W-:-:S05]  /*1ea0*/  IMAD.MOV.U32 R0, RZ, RZ, R3 ;  /* 0x000000ffff007224 */ /* 0x000fca00078e0003 */
[----:B------:R-:W-:Y:S02]  /*1eb0*/  FSEL R5, R0, 1.875, P2 ;  /* 0x3ff0000000057808 */ /* 0x000fe40001000000 */
[----:B------:R-:W-:Y:S02]  /*1ec0*/  SEL R2, R2, RZ, P2 ;  /* 0x000000ff02027207 */ /* 0x000fe40001000000 */
[----:B------:R-:W-:-:S04]  /*1ed0*/  SHF.R.U32.HI R0, RZ, 0x1e, R9 ;  /* 0x0000001eff007819 */ /* 0x000fc80000011609 */
[----:B------:R-:W-:Y:S02]  /*1ee0*/  @P3 LOP3.LUT R5, R4, 0x3ff00000, RZ, 0xfc, !PT ;  /* 0x3ff0000004053812 */ /* 0x000fe400078efcff */
[----:B------:R-:W-:Y:S02]  /*1ef0*/  LOP3.LUT R0, R0, 0x2, RZ, 0xc0, !PT ;  /* 0x0000000200007812 */ /* 0x000fe400078ec0ff */
[----:B------:R-:W-:Y:S02]  /*1f00*/  MOV R3, R5 ;  /* 0x0000000500037202 */ /* 0x000fe40000000f00 */
[----:B------:R-:W0:Y:S08]  /*1f10*/  I2F.F64.U16 R4, R0 ;  /* 0x0000000000047312 */ /* 0x000e300000101800 */
[----:B------:R1:W2:Y:S01]  /*1f20*/  @!P1 F2F.F32.F64 R6, R2 ;  /* 0x0000000200069310 */ /* 0x0002a20000301000 */
[----:B0-----:R-:W-:Y:S01]  /*1f30*/  DADD R4, -R4, 1 ;  /* 0x3ff0000004047429 */ /* 0x001fe20000000100 */
[----:B-1----:R-:W-:Y:S01]  /*1f40*/  FMUL R2, R10, UR15 ;  /* 0x0000000f0a027c20 */ /* 0x002fe20008400000 */
[----:B------:R-:W-:Y:S01]  /*1f50*/  IMAD.U32 R3, RZ, RZ, UR17 ;  /* 0x00000011ff037e24 */ /* 0x000fe2000f8e00ff */
[----:B------:R-:W-:Y:S01]  /*1f60*/  MOV R10, UR16 ;  /* 0x00000010000a7c02 */ /* 0x000fe20008000f00 */
[----:B--2---:R-:W-:Y:S01]  /*1f70*/  FMUL R6, R6, |R9| ;  /* 0x4000000906067220 */ /* 0x004fe20000400000 */
[----:B------:R-:W-:Y:S01]  /*1f80*/  MOV R9, UR18 ;  /* 0x0000001200097c02 */ /* 0x000fe20008000f00 */
[----:B------:R-:W-:-:S02]  /*1f90*/  FMUL R0, R3, UR15 ;  /* 0x0000000f03007c20 */ /* 0x000fc40008400000 */
[----:B------:R-:W-:Y:S01]  /*1fa0*/  FMUL R3, R10, UR13 ;  /* 0x0000000d0a037c20 */ /* 0x000fe20008400000 */
[----:B------:R-:W-:Y:S01]  /*1fb0*/  FMNMX R6, R6, R11, !PT ;  /* 0x0000000b06067209 */ /* 0x000fe20007800000 */
[----:B------:R-:W-:Y:S01]  /*1fc0*/  FFMA R2, R9, UR13, -R2 ;  /* 0x0000000d09027c23 */ /* 0x000fe20008000802 */
[----:B------:R-:W-:Y:S02]  /*1fd0*/  IMAD.U32 R9, RZ, RZ, UR13 ;  /* 0x0000000dff097e24 */ /* 0x000fe4000f8e00ff */
[----:B------:R0:W1:Y:S02]  /*1fe0*/  F2F.F64.F32 R12, R6 ;  /* 0x00000006000c7310 */ /* 0x0000640000201800 */
[----:B0-----:R-:W-:Y:S01]  /*1ff0*/  FADD R6, R2, -UR14 ;  /* 0x8000000e02067e21 */ /* 0x001fe20008000000 */
[----:B-1----:R-:W-:Y:S01]  /*2000*/  DMUL R12, R4, R12 ;  /* 0x0000000c040c7228 */ /* 0x002fe20000000000 */
[----:B------:R-:W-:Y:S01]  /*2010*/  FFMA R4, R9, UR14, -R0 ;  /* 0x0000000e09047c23 */ /* 0x000fe20008000800 */
[----:B------:R-:W-:Y:S01]  /*2020*/  FFMA R5, R14, UR14, -R3 ;  /* 0x0000000e0e057c23 */ /* 0x000fe20008000803 */
[----:B------:R-:W-:Y:S08]  /*2030*/  @P0 BRA `(.L_x_16) ;  /* 0xffffffe400040947 */ /* 0x000ff0000383ffff */
[----:B------:R-:W-:-:S05]  /*2040*/  UMOV UR24, 0x2 ;  /* 0x0000000200187882 */ /* 0x000fca0000000000 */
.L_x_1:
[----:B------:R-:W2:Y:S01]  /*2050*/  LDCU.64 UR14, c[0x0][0x380] ;  /* 0x00007000ff0e77ac */ /* 0x000ea20008000a00 */
[----:B------:R-:W-:Y:S01]  /*2060*/  IMAD.U32 R11, RZ, RZ, UR10 ;  /* 0x0000000aff0b7e24 */ /* 0x000fe2000f8e00ff */
[----:B------:R-:W-:Y:S01]  /*2070*/  MOV R5, UR5 ;  /* 0x0000000500057c02 */ /* 0x000fe20008000f00 */
[----:B0-----:R-:W-:Y:S01]  /*2080*/  IMAD.U32 R4, RZ, RZ, UR4 ;  /* 0x00000004ff047e24 */ /* 0x001fe2000f8e00ff */
[----:B------:R-:W-:Y:S01]  /*2090*/  MOV R13, UR11 ;  /* 0x0000000b000d7c02 */ /* 0x000fe20008000f00 */
[----:B------:R-:W-:Y:S01]  /*20a0*/  IMAD.U32 R6, RZ, RZ, UR6 ;  /* 0x00000006ff067e24 */ /* 0x000fe2000f8e00ff */
[----:B------:R-:W-:Y:S01]  /*20b0*/  MOV R7, UR7 ;  /* 0x0000000700077c02 */ /* 0x000fe20008000f00 */
[----:B------:R-:W-:Y:S01]  /*20c0*/  IMAD.U32 R15, RZ, RZ, UR12 ;  /* 0x0000000cff0f7e24 */ /* 0x000fe2000f8e00ff */
[----:B------:R-:W-:Y:S01]  /*20d0*/  MOV R9, UR9 ;  /* 0x0000000900097c02 */ /* 0x000fe20008000f00 */
[----:B------:R-:W-:Y:S01]  /*20e0*/  IMAD.U32 R8, RZ, RZ, UR8 ;  /* 0x00000008ff087e24 */ /* 0x000fe2000f8e00ff */
[----:B------:R-:W-:Y:S01]  /*20f0*/  MOV R17, UR24 ;  /* 0x0000001800117c02 */ /* 0x000fe20008000f00 */
[----:B------:R-:W-:Y:S04]  /*2100*/  STG.E desc[UR20][R4.64], R11 ;  /* 0x0000000b04007986 */ /* 0x000fe8000c101914 */
[----:B------:R-:W-:Y:S01]  /*2110*/  STG.E desc[UR20][R6.64], R13 ;  /* 0x0000000d06007986 */ /* 0x000fe2000c101914 */
[----:B--2---:R-:W-:-:S03]  /*2120*/  UIMAD.WIDE.U32 UR14, UR22, 0x4, UR14 ;  /* 0x00000004160e78a5 */ /* 0x004fc6000f8e000e */
[----:B------:R-:W-:Y:S03]  /*2130*/  STG.E desc[UR20][R8.64], R15 ;  /* 0x0000000f08007986 */ /* 0x000fe6000c101914 */
[----:B------:R-:W-:Y:S01]  /*2140*/  IMAD.U32 R2, RZ, RZ, UR14 ;  /* 0x0000000eff027e24 */ /* 0x000fe2000f8e00ff */
[----:B-1----:R-:W-:-:S05]  /*2150*/  MOV R3, UR15 ;  /* 0x0000000f00037c02 */ /* 0x002fca0008000f00 */
[----:B------:R-:W-:Y:S01]  /*2160*/  STG.E desc[UR20][R2.64], R17 ;  /* 0x0000001102007986 */ /* 0x000fe2000c101914 */
[----:B------:R-:W-:Y:S05]  /*2170*/  EXIT ;  /* 0x000000000000794d */ /* 0x000fea0003800000 */
        .weak           $__internal_0_$__cuda_sm20_div_rn_f64_full
        .type           $__internal_0_$__cuda_sm20_div_rn_f64_full,@function
        .size           $__internal_0_$__cuda_sm20_div_rn_f64_full,($__internal_1_$__cuda_sm3x_div_rn_noftz_f32_slowpath - $__internal_0_$__cuda_sm20_div_rn_f64_full)
$__internal_0_$__cuda_sm20_div_rn_f64_full:
[C---:B------:R-:W-:Y:S01]  /*2180*/  FSETP.GEU.AND P2, PT, |R3|.reuse, 1.469367938527859385e-39, PT ;  /* 0x001000000300780b */ /* 0x040fe20003f4e200 */
[----:B------:R-:W-:Y:S01]  /*2190*/  IMAD.MOV.U32 R24, RZ, RZ, 0x1ca00000 ;  /* 0x1ca00000ff187424 */ /* 0x000fe200078e00ff */
[C---:B------:R-:W-:Y:S02]  /*21a0*/  LOP3.LUT R10, R3.reuse, 0x800fffff, RZ, 0xc0, !PT ;  /* 0x800fffff030a7812 */ /* 0x040fe400078ec0ff */
[----:B------:R-:W-:Y:S02]  /*21b0*/  MOV R14, 0x1 ;  /* 0x00000001000e7802 */ /* 0x000fe40000000f00 */
[----:B------:R-:W-:Y:S01]  /*21c0*/  LOP3.LUT R11, R10, 0x3ff00000, RZ, 0xfc, !PT ;  /* 0x3ff000000a0b7812 */ /* 0x000fe200078efcff */
[----:B------:R-:W-:Y:S01]  /*21d0*/  IMAD.MOV.U32 R10, RZ, RZ, R2 ;  /* 0x000000ffff0a7224 */ /* 0x000fe200078e0002 */
[----:B------:R-:W-:-:S05]  /*21e0*/  LOP3.LUT R22, R3, 0x7ff00000, RZ, 0xc0, !PT ;  /* 0x7ff0000003167812 */ /* 0x000fca00078ec0ff */
[----:B------:R-:W-:-:S06]  /*21f0*/  @!P2 DMUL R10, R2, 8.98846567431157953865e+307 ;  /* 0x7fe00000020aa828 */ /* 0x000fcc0000000000 */
[----:B------:R-:W0:Y:S02]  /*2200*/  MUFU.RCP64H R15, R11 ;  /* 0x0000000b000f7308 */ /* 0x000e240000001800 */
[----:B0-----:R-:W-:-:S08]  /*2210*/  DFMA R12, R14, -R10, 1 ;  /* 0x3ff000000e0c742b */ /* 0x001fd0000000080a */
[----:B------:R-:W-:Y:S01]  /*2220*/  DFMA R16, R12, R12, R12 ;  /* 0x0000000c0c10722b */ /* 0x000fe2000000000c */
[----:B------:R-:W-:Y:S01]  /*2230*/  MOV R13, UR26 ;  /* 0x0000001a000d7c02 */ /* 0x000fe20008000f00 */
[----:B------:R-:W-:-:S03]  /*2240*/  IMAD.U32 R12, RZ, RZ, UR25 ;  /* 0x00000019ff0c7e24 */ /* 0x000fc6000f8e00ff */
[----:B------:R-:W-:-:S03]  /*2250*/  LOP3.LUT R23, R13, 0x7ff00000, RZ, 0xc0, !PT ;  /* 0x7ff000000d177812 */ /* 0x000fc600078ec0ff */
[----:B------:R-:W-:Y:S01]  /*2260*/  DFMA R16, R14, R16, R14 ;  /* 0x000000100e10722b */ /* 0x000fe2000000000e */
[----:B------:R-:W-:Y:S01]  /*2270*/  ISETP.GE.U32.AND P3, PT, R23, R22, PT ;  /* 0x000000161700720c */ /* 0x000fe20003f66070 */
[----:B------:R-:W-:Y:S01]  /*2280*/  IMAD.MOV.U32 R14, RZ, RZ, R12 ;  /* 0x000000ffff0e7224 */ /* 0x000fe200078e000c */
[----:B------:R-:W-:Y:S02]  /*2290*/  MOV R25, R23 ;  /* 0x0000001700197202 */ /* 0x000fe40000000f00 */
[----:B------:R-:W-:Y:S02]  /*22a0*/  SEL R15, R24, 0x63400000, !P3 ;  /* 0x63400000180f7807 */ /* 0x000fe40005800000 */
[----:B------:R-:W-:Y:S01]  /*22b0*/  FSETP.GEU.AND P3, PT, |R13|, 1.469367938527859385e-39, PT ;  /* 0x001000000d00780b */ /* 0x000fe20003f6e200 */
[----:B------:R-:W-:Y:S01]  /*22c0*/  DFMA R18, R16, -R10, 1 ;  /* 0x3ff000001012742b */ /* 0x000fe2000000080a */
[----:B------:R-:W-:-:S07]  /*22d0*/  LOP3.LUT R15, R15, 0x800fffff, R13, 0xf8, !PT ;  /* 0x800fffff0f0f7812 */ /* 0x000fce00078ef80d */
[----:B------:R-:W-:-:S04]  /*22e0*/  DFMA R16, R16, R18, R16 ;  /* 0x000000121010722b */ /* 0x000fc80000000010 */
[----:B------:R-:W-:Y:S07]  /*22f0*/  @P3 BRA `(.L_x_17) ;  /* 0x0000000000203947 */ /* 0x000fee0003800000 */
[----:B------:R-:W-:-:S04]  /*2300*/  LOP3.LUT R18, R3, 0x7ff00000, RZ, 0xc0, !PT ;  /* 0x7ff0000003127812 */ /* 0x000fc800078ec0ff */
[----:B------:R-:W-:Y:S02]  /*2310*/  ISETP.GE.U32.AND P3, PT, R23, R18, PT ;  /* 0x000000121700720c */ /* 0x000fe40003f66070 */
[----:B------:R-:W-:Y:S02]  /*2320*/  MOV R18, RZ ;  /* 0x000000ff00127202 */ /* 0x000fe40000000f00 */
[----:B------:R-:W-:-:S04]  /*2330*/  SEL R19, R24, 0x63400000, !P3 ;  /* 0x6340000018137807 */ /* 0x000fc80005800000 */
[----:B------:R-:W-:-:S04]  /*2340*/  LOP3.LUT R19, R19, 0x80000000, R13, 0xf8, !PT ;  /* 0x8000000013137812 */ /* 0x000fc800078ef80d */
[----:B------:R-:W-:-:S06]  /*2350*/  LOP3.LUT R19, R19, 0x100000, RZ, 0xfc, !PT ;  /* 0x0010000013137812 */ /* 0x000fcc00078efcff */
[----:B------:R-:W-:-:S10]  /*2360*/  DFMA R14, R14, 2, -R18 ;  /* 0x400000000e0e782b */ /* 0x000fd40000000812 */
[----:B------:R-:W-:-:S07]  /*2370*/  LOP3.LUT R25, R15, 0x7ff00000, RZ, 0xc0, !PT ;  /* 0x7ff000000f197812 */ /* 0x000fce00078ec0ff */
.L_x_17:
[----:B------:R-:W-:Y:S01]  /*2380*/  VIADD R26, R25, 0xffffffff ;  /* 0xffffffff191a7836 */ /* 0x000fe20000000000 */
[----:B------:R-:W-:Y:S01]  /*2390*/  @!P2 LOP3.LUT R22, R11, 0x7ff00000, RZ, 0xc0, !PT ;  /* 0x7ff000000b16a812 */ /* 0x000fe200078ec0ff */
[----:B------:R-:W-:-:S03]  /*23a0*/  DMUL R18, R16, R14 ;  /* 0x0000000e10127228 */ /* 0x000fc60000000000 */
[----:B------:R-:W-:Y:S02]  /*23b0*/  IADD3 R27, PT, PT, R22, -0x1, RZ ;  /* 0xffffffff161b7810 */ /* 0x000fe40007ffe0ff */
[----:B------:R-:W-:-:S03]  /*23c0*/  ISETP.GT.U32.AND P2, PT, R26, 0x7feffffe, PT ;  /* 0x7feffffe1a00780c */ /* 0x000fc60003f44070 */
[----:B------:R-:W-:Y:S01]  /*23d0*/  DFMA R20, R18, -R10, R14 ;  /* 0x8000000a1214722b */ /* 0x000fe2000000000e */
[----:B------:R-:W-:-:S07]  /*23e0*/  ISETP.GT.U32.OR P2, PT, R27, 0x7feffffe, P2 ;  /* 0x7feffffe1b00780c */ /* 0x000fce0001744470 */
[----:B------:R-:W-:-:S06]  /*23f0*/  DFMA R16, R16, R20, R18 ;  /* 0x000000141010722b */ /* 0x000fcc0000000012 */
[----:B------:R-:W-:Y:S05]  /*2400*/  @P2 BRA `(.L_x_18) ;  /* 0x00000000006c2947 */ /* 0x000fea0003800000 */
[----:B------:R-:W-:-:S04]  /*2410*/  LOP3.LUT R18, R3, 0x7ff00000, RZ, 0xc0, !PT ;  /* 0x7ff0000003127812 */ /* 0x000fc800078ec0ff */
[CC--:B------:R-:W-:Y:S02]  /*2420*/  VIADDMNMX R12, R23.reuse, -R18.reuse, 0xb9600000, !PT ;  /* 0xb9600000170c7446 */ /* 0x0c0fe40007800912 */
[----:B------:R-:W-:Y:S02]  /*2430*/  ISETP.GE.U32.AND P2, PT, R23, R18, PT ;  /* 0x000000121700720c */ /* 0x000fe40003f46070 */
[----:B------:R-:W-:Y:S02]  /*2440*/  VIMNMX R12, PT, PT, R12, 0x46a00000, PT ;  /* 0x46a000000c0c7848 */ /* 0x000fe40003fe0100 */
[----:B------:R-:W-:-:S05]  /*2450*/  SEL R13, R24, 0x63400000, !P2 ;  /* 0x63400000180d7807 */ /* 0x000fca0005000000 */
[----:B------:R-:W-:Y:S02]  /*2460*/  IMAD.IADD R20, R12, 0x1, -R13 ;  /* 0x000000010c147824 */ /* 0x000fe400078e0a0d */
[----:B------:R-:W-:-:S03]  /*2470*/  IMAD.MOV.U32 R12, RZ, RZ, RZ ;  /* 0x000000ffff0c7224 */ /* 0x000fc600078e00ff */
[----:B------:R-:W-:-:S06]  /*2480*/  IADD3 R13, PT, PT, R20, 0x7fe00000, RZ ;  /* 0x7fe00000140d7810 */ /* 0x000fcc0007ffe0ff */
[----:B------:R-:W-:-:S10]  /*2490*/  DMUL R18, R16, R12 ;  /* 0x0000000c10127228 */ /* 0x000fd40000000000 */
[----:B------:R-:W-:-:S13]  /*24a0*/  FSETP.GTU.AND P2, PT, |R19|, 1.469367938527859385e-39, PT ;  /* 0x001000001300780b */ /* 0x000fda0003f4c200 */
[----:B------:R-:W-:Y:S05]  /*24b0*/  @P2 BRA `(.L_x_19) ;  /* 0x0000000000942947 */ /* 0x000fea0003800000 */
[----:B------:R-:W-:Y:S01]  /*24c0*/  DFMA R10, R16, -R10, R14 ;  /* 0x8000000a100a722b */ /* 0x000fe2000000000e */
[----:B------:R-:W-:-:S09]  /*24d0*/  MOV R12, RZ ;  /* 0x000000ff000c7202 */ /* 0x000fd20000000f00 */
[C---:B------:R-:W-:Y:S02]  /*24e0*/  FSETP.NEU.AND P2, PT, R11.reuse, RZ, PT ;  /* 0x000000ff0b00720b */ /* 0x040fe40003f4d000 */
[----:B------:R-:W-:-:S04]  /*24f0*/  LOP3.LUT R15, R11, 0x80000000, R3, 0x48, !PT ;  /* 0x800000000b0f7812 */ /* 0x000fc800078e4803 */
[----:B------:R-:W-:-:S07]  /*2500*/  LOP3.LUT R13, R15, R13, RZ, 0xfc, !PT ;  /* 0x0000000d0f0d7212 */ /* 0x000fce00078efcff */
[----:B------:R-:W-:Y:S05]  /*2510*/  @!P2 BRA `(.L_x_19) ;  /* 0x00000000007ca947 */ /* 0x000fea0003800000 */
[----:B------:R-:W-:Y:S01]  /*2520*/  IMAD.MOV R3, RZ, RZ, -R20 ;  /* 0x000000ffff037224 */ /* 0x000fe200078e0a14 */
[----:B------:R-:W-:Y:S01]  /*2530*/  MOV R2, RZ ;  /* 0x000000ff00027202 */ /* 0x000fe20000000f00 */
[----:B------:R-:W-:-:S05]  /*2540*/  DMUL.RP R12, R16, R12 ;  /* 0x0000000c100c7228 */ /* 0x000fca0000008000 */
[----:B------:R-:W-:-:S05]  /*2550*/  DFMA R2, R18, -R2, R16 ;  /* 0x800000021202722b */ /* 0x000fca0000000010 */
[----:B------:R-:W-:Y:S02]  /*2560*/  LOP3.LUT R15, R13, R15, RZ, 0x3c, !PT ;  /* 0x0000000f0d0f7212 */ /* 0x000fe400078e3cff */
[----:B------:R-:W-:-:S04]  /*2570*/  IADD3 R2, PT, PT, -R20, -0x43300000, RZ ;  /* 0xbcd0000014027810 */ /* 0x000fc80007ffe1ff */
[----:B------:R-:W-:-:S04]  /*2580*/  FSETP.NEU.AND P2, PT, |R3|, R2, PT ;  /* 0x000000020300720b */ /* 0x000fc80003f4d200 */
[----:B------:R-:W-:Y:S02]  /*2590*/  FSEL R18, R12, R18, !P2 ;  /* 0x000000120c127208 */ /* 0x000fe40005000000 */
[----:B------:R-:W-:Y:S01]  /*25a0*/  FSEL R19, R15, R19, !P2 ;  /* 0x000000130f137208 */ /* 0x000fe20005000000 */
[----:B------:R-:W-:Y:S06]  /*25b0*/  BRA `(.L_x_19) ;  /* 0x0000000000547947 */ /* 0x000fec0003800000 */
.L_x_18:
[----:B------:R-:W-:-:S14]  /*25c0*/  DSETP.NAN.AND P2, PT, R12, R12, PT ;  /* 0x0000000c0c00722a */ /* 0x000fdc0003f48000 */
[----:B------:R-:W-:Y:S05]  /*25d0*/  @P2 BRA `(.L_x_20) ;  /* 0x0000000000442947 */ /* 0x000fea0003800000 */
[----:B------:R-:W-:-:S14]  /*25e0*/  DSETP.NAN.AND P2, PT, R2, R2, PT ;  /* 0x000000020200722a */ /* 0x000fdc0003f48000 */
[----:B------:R-:W-:Y:S05]  /*25f0*/  @P2 BRA `(.L_x_21) ;  /* 0x0000000000302947 */ /* 0x000fea0003800000 */
[----:B------:R-:W-:Y:S01]  /*2600*/  ISETP.NE.AND P2, PT, R25, R22, PT ;  /* 0x000000161900720c */ /* 0x000fe20003f45270 */
[----:B------:R-:W-:Y:S01]  /*2610*/  IMAD.MOV.U32 R18, RZ, RZ, 0x0 ;  /* 0x00000000ff127424 */ /* 0x000fe200078e00ff */
[----:B------:R-:W-:-:S11]  /*2620*/  MOV R19, 0xfff80000 ;  /* 0xfff8000000137802 */ /* 0x000fd60000000f00 */
[----:B------:R-:W-:Y:S05]  /*2630*/  @!P2 BRA `(.L_x_19) ;  /* 0x000000000034a947 */ /* 0x000fea0003800000 */
[----:B------:R-:W-:Y:S02]  /*2640*/  ISETP.NE.AND P2, PT, R25, 0x7ff00000, PT ;  /* 0x7ff000001900780c */ /* 0x000fe40003f45270 */
[----:B------:R-:W-:Y:S02]  /*2650*/  LOP3.LUT R19, R13, 0x80000000, R3, 0x48, !PT ;  /* 0x800000000d137812 */ /* 0x000fe400078e4803 */
[----:B------:R-:W-:-:S13]  /*2660*/  ISETP.EQ.OR P2, PT, R22, RZ, !P2 ;  /* 0x000000ff1600720c */ /* 0x000fda0005742670 */
[----:B------:R-:W-:Y:S01]  /*2670*/  @P2 LOP3.LUT R2, R19, 0x7ff00000, RZ, 0xfc, !PT ;  /* 0x7ff0000013022812 */ /* 0x000fe200078efcff */
[----:B------:R-:W-:Y:S01]  /*2680*/  @!P2 IMAD.MOV.U32 R18, RZ, RZ, RZ ;  /* 0x000000ffff12a224 */ /* 0x000fe200078e00ff */
[----:B------:R-:W-:-:S03]  /*2690*/  @P2 MOV R18, RZ ;  /* 0x000000ff00122202 */ /* 0x000fc60000000f00 */
[----:B------:R-:W-:Y:S01]  /*26a0*/  @P2 IMAD.MOV.U32 R19, RZ, RZ, R2 ;  /* 0x000000ffff132224 */ /* 0x000fe200078e0002 */
[----:B------:R-:W-:Y:S06]  /*26b0*/  BRA `(.L_x_19) ;  /* 0x0000000000147947 */ /* 0x000fec0003800000 */
.L_x_21:
[----:B------:R-:W-:Y:S02]  /*26c0*/  LOP3.LUT R19, R3, 0x80000, RZ, 0xfc, !PT ;  /* 0x0008000003137812 */ /* 0x000fe400078efcff */
[----:B------:R-:W-:Y:S01]  /*26d0*/  MOV R18, R2 ;  /* 0x0000000200127202 */ /* 0x000fe20000000f00 */
[----:B------:R-:W-:Y:S06]  /*26e0*/  BRA `(.L_x_19) ;  /* 0x0000000000087947 */ /* 0x000fec0003800000 */
.L_x_20:
[----:B------:R-:W-:Y:S01]  /*26f0*/  LOP3.LUT R19, R13, 0x80000, RZ, 0xfc, !PT ;  /* 0x000800000d137812 */ /* 0x000fe200078efcff */
[----:B------:R-:W-:-:S07]  /*2700*/  IMAD.MOV.U32 R18, RZ, RZ, R12 ;  /* 0x000000ffff127224 */ /* 0x000fce00078e000c */
.L_x_19:
[----:B------:R-:W-:Y:S01]  /*2710*/  MOV R2, R0 ;  /* 0x0000000000027202 */ /* 0x000fe20000000f00 */
[----:B------:R-:W-:-:S04]  /*2720*/  IMAD.MOV.U32 R3, RZ, RZ, 0x0 ;  /* 0x00000000ff037424 */ /* 0x000fc800078e00ff */
[----:B------:R-:W-:Y:S05]  /*2730*/  RET.REL.NODEC R2 `(_Z8r4_rkf45PiPfS0_S0_S0_S0_S0_ffff) ;  /* 0xffffffd802307950 */ /* 0x000fea0003c3ffff */
        .weak           $__internal_1_$__cuda_sm3x_div_rn_noftz_f32_slowpath
        .type           $__internal_1_$__cuda_sm3x_div_rn_noftz_f32_slowpath,@function
        .size           $__internal_1_$__cuda_sm3x_div_rn_noftz_f32_slowpath,($_Z8r4_rkf45PiPfS0_S0_S0_S0_S0_ffff$__internal_accurate_pow - $__internal_1_$__cuda_sm3x_div_rn_noftz_f32_slowpath)
$__internal_1_$__cuda_sm3x_div_rn_noftz_f32_slowpath:
[----:B------:R-:W-:Y:S02]  /*2740*/  SHF.R.U32.HI R10, RZ, 0x17, R3 ;  /* 0x00000017ff0a7819 */ /* 0x000fe40000011603 */
[----:B------:R-:W-:Y:S02]  /*2750*/  SHF.R.U32.HI R44, RZ, 0x17, R0 ;  /* 0x00000017ff2c7819 */ /* 0x000fe40000011600 */
[----:B------:R-:W-:Y:S02]  /*2760*/  LOP3.LUT R10, R10, 0xff, RZ, 0xc0, !PT ;  /* 0x000000ff0a0a7812 */ /* 0x000fe400078ec0ff */
[----:B------:R-:W-:Y:S02]  /*2770*/  LOP3.LUT R44, R44, 0xff, RZ, 0xc0, !PT ;  /* 0x000000ff2c2c7812 */ /* 0x000fe400078ec0ff */
[----:B------:R-:W-:-:S03]  /*2780*/  IADD3 R45, PT, PT, R10, -0x1, RZ ;  /* 0xffffffff0a2d7810 */ /* 0x000fc60007ffe0ff */
[----:B------:R-:W-:Y:S01]  /*2790*/  VIADD R46, R44, 0xffffffff ;  /* 0xffffffff2c2e7836 */ /* 0x000fe20000000000 */
[----:B------:R-:W-:-:S04]  /*27a0*/  ISETP.GT.U32.AND P2, PT, R45, 0xfd, PT ;  /* 0x000000fd2d00780c */ /* 0x000fc80003f44070 */
[----:B------:R-:W-:-:S13]  /*27b0*/  ISETP.GT.U32.OR P2, PT, R46, 0xfd, P2 ;  /* 0x000000fd2e00780c */ /* 0x000fda0001744470 */
[----:B------:R-:W-:Y:S01]  /*27c0*/  @!P2 MOV R11, RZ ;  /* 0x000000ff000ba202 */ /* 0x000fe20000000f00 */
[----:B------:R-:W-:Y:S06]  /*27d0*/  @!P2 BRA `(.L_x_22) ;  /* 0x00000000005ca947 */ /* 0x000fec0003800000 */
[----:B------:R-:W-:Y:S02]  /*27e0*/  FSETP.GTU.FTZ.AND P2, PT, |R0|, +INF , PT ;  /* 0x7f8000000000780b */ /* 0x000fe40003f5c200 */
[----:B------:R-:W-:-:S04]  /*27f0*/  FSETP.GTU.FTZ.AND P3, PT, |R3|, +INF , PT ;  /* 0x7f8000000300780b */ /* 0x000fc80003f7c200 */
[----:B------:R-:W-:-:S13]  /*2800*/  PLOP3.LUT P2, PT, P2, P3, PT, 0xf8, 0x8f ;  /* 0x00000000008f781c */ /* 0x000fda0001747f70 */
[----:B------:R-:W-:Y:S05]  /*2810*/  @P2 BRA `(.L_x_23) ;  /* 0x0000000400442947 */ /* 0x000fea0003800000 */
[----:B------:R-:W-:-:S13]  /*2820*/  LOP3.LUT P2, RZ, R3, 0x7fffffff, R0, 0xc8, !PT ;  /* 0x7fffffff03ff7812 */ /* 0x000fda000784c800 */
[----:B------:R-:W-:Y:S05]  /*2830*/  @!P2 BRA `(.L_x_24) ;  /* 0x000000040034a947 */ /* 0x000fea0003800000 */
[C---:B------:R-:W-:Y:S02]  /*2840*/  FSETP.NEU.FTZ.AND P4, PT, |R0|.reuse, +INF , PT ;  /* 0x7f8000000000780b */ /* 0x040fe40003f9d200 */
[----:B------:R-:W-:Y:S02]  /*2850*/  FSETP.NEU.FTZ.AND P3, PT, |R3|, +INF , PT ;  /* 0x7f8000000300780b */ /* 0x000fe40003f7d200 */
[----:B------:R-:W-:-:S11]  /*2860*/  FSETP.NEU.FTZ.AND P2, PT, |R0|, +INF , PT ;  /* 0x7f8000000000780b */ /* 0x000fd60003f5d200 */
[----:B------:R-:W-:Y:S05]  /*2870*/  @!P3 BRA !P4, `(.L_x_24) ;  /* 0x000000040024b947 */ /* 0x000fea0006000000 */
[----:B------:R-:W-:-:S04]  /*2880*/  LOP3.LUT P4, RZ, R0, 0x7fffffff, RZ, 0xc0, !PT ;  /* 0x7fffffff00ff7812 */ /* 0x000fc8000788c0ff */
[----:B------:R-:W-:-:S13]  /*2890*/  PLOP3.LUT P3, PT, P3, P4, PT, 0x2f, 0xf2 ;  /* 0x0000000000f2781c */ /* 0x000fda0001f68577 */
[----:B------:R-:W-:Y:S05]  /*28a0*/  @P3 BRA `(.L_x_25) ;  /* 0x0000000400103947 */ /* 0x000fea0003800000 */
[----:B------:R-:W-:-:S04]  /*28b0*/  LOP3.LUT P3, RZ, R3, 0x7fffffff, RZ, 0xc0, !PT ;  /* 0x7fffffff03ff7812 */ /* 0x000fc8000786c0ff */
[----:B------:R-:W-:-:S13]  /*28c0*/  PLOP3.LUT P2, PT, P2, P3, PT, 0x2f, 0xf2 ;  /* 0x0000000000f2781c */ /* 0x000fda0001746577 */
[----:B------:R-:W-:Y:S05]  /*28d0*/  @P2 BRA `(.L_x_26) ;  /* 0x0000000000f82947 */ /* 0x000fea0003800000 */
[----:B------:R-:W-:Y:S02]  /*28e0*/  ISETP.GE.AND P2, PT, R46, RZ, PT ;  /* 0x000000ff2e00720c */ /* 0x000fe40003f46270 */
[----:B------:R-:W-:-:S11]  /*28f0*/  ISETP.GE.AND P3, PT, R45, RZ, PT ;  /* 0x000000ff2d00720c */ /* 0x000fd60003f66270 */
[----:B------:R-:W-:Y:S01]  /*2900*/  @P2 IMAD.MOV.U32 R11, RZ, RZ, RZ ;  /* 0x000000ffff0b2224 */ /* 0x000fe200078e00ff */
[----:B------:R-:W-:Y:S01]  /*2910*/  @!P2 MOV R11, 0xffffffc0 ;  /* 0xffffffc0000ba802 */ /* 0x000fe20000000f00 */
[----:B------:R-:W-:Y:S01]  /*2920*/  @!P2 FFMA R0, R0, 1.84467440737095516160e+19, RZ ;  /* 0x5f8000000000a823 */ /* 0x000fe200000000ff */
[----:B------:R-:W-:-:S03]  /*2930*/  @!P3 FFMA R3, R3, 1.84467440737095516160e+19, RZ ;  /* 0x5f8000000303b823 */ /* 0x000fc600000000ff */
[----:B------:R-:W-:-:S07]  /*2940*/  @!P3 VIADD R11, R11, 0x40 ;  /* 0x000000400b0bb836 */ /* 0x000fce0000000000 */
.L_x_22:
[----:B------:R-:W-:-:S04]  /*2950*/  LEA R46, R10, 0xc0800000, 0x17 ;  /* 0xc08000000a2e7811 */ /* 0x000fc800078eb8ff */
[----:B------:R-:W-:-:S04]  /*2960*/  IADD3 R47, PT, PT, -R46, R3, RZ ;  /* 0x000000032e2f7210 */ /* 0x000fc80007ffe1ff */
[----:B------:R0:W1:Y:S01]  /*2970*/  MUFU.RCP R46, R47 ;  /* 0x0000002f002e7308 */ /* 0x0000620000001000 */
[----:B------:R-:W-:Y:S01]  /*2980*/  FADD.FTZ R3, -R47, -RZ ;  /* 0x800000ff2f037221 */ /* 0x000fe20000010100 */
[----:B0-----:R-:W-:-:S04]  /*2990*/  VIADD R47, R44, 0xffffff81 ;  /* 0xffffff812c2f7836 */ /* 0x001fc80000000000 */
[----:B------:R-:W-:Y:S02]  /*29a0*/  IMAD R0, R47, -0x800000, R0 ;  /* 0xff8000002f007824 */ /* 0x000fe400078e0200 */
[----:B-1----:R-:W-:-:S04]  /*29b0*/  FFMA R45, R46, R3, 1 ;  /* 0x3f8000002e2d7423 */ /* 0x002fc80000000003 */
[----:B------:R-:W-:-:S04]  /*29c0*/  FFMA R45, R46, R45, R46 ;  /* 0x0000002d2e2d7223 */ /* 0x000fc8000000002e */
[----:B------:R-:W-:-:S04]  /*29d0*/  FFMA R44, R0, R45, RZ ;  /* 0x0000002d002c7223 */ /* 0x000fc800000000ff */
[----:B------:R-:W-:-:S04]  /*29e0*/  FFMA R46, R3, R44, R0 ;  /* 0x0000002c032e7223 */ /* 0x000fc80000000000 */
[----:B------:R-:W-:Y:S01]  /*29f0*/  FFMA R46, R45, R46, R44 ;  /* 0x0000002e2d2e7223 */ /* 0x000fe2000000002c */
[----:B------:R-:W-:-:S03]  /*2a00*/  IADD3 R44, PT, PT, R47, 0x7f, -R10 ;  /* 0x0000007f2f2c7810 */ /* 0x000fc60007ffe80a */
[----:B------:R-:W-:Y:S01]  /*2a10*/  FFMA R3, R3, R46, R0 ;  /* 0x0000002e03037223 */ /* 0x000fe20000000000 */
[----:B------:R-:W-:-:S03]  /*2a20*/  IADD3 R11, PT, PT, R44, R11, RZ ;  /* 0x0000000b2c0b7210 */ /* 0x000fc60007ffe0ff */
[----:B------:R-:W-:-:S05]  /*2a30*/  FFMA R0, R45, R3, R46 ;  /* 0x000000032d007223 */ /* 0x000fca000000002e */
[----:B------:R-:W-:-:S04]  /*2a40*/  SHF.R.U32.HI R10, RZ, 0x17, R0 ;  /* 0x00000017ff0a7819 */ /* 0x000fc80000011600 */
[----:B------:R-:W-:-:S05]  /*2a50*/  LOP3.LUT R10, R10, 0xff, RZ, 0xc0, !PT ;  /* 0x000000ff0a0a7812 */ /* 0x000fca00078ec0ff */
[----:B------:R-:W-:-:S05]  /*2a60*/  IMAD.IADD R10, R10, 0x1, R11 ;  /* 0x000000010a0a7824 */ /* 0x000fca00078e020b */
[----:B------:R-:W-:-:S04]  /*2a70*/  IADD3 R44, PT, PT, R10, -0x1, RZ ;  /* 0xffffffff0a2c7810 */ /* 0x000fc80007ffe0ff */
[----:B------:R-:W-:-:S13]  /*2a80*/  ISETP.GE.U32.AND P2, PT, R44, 0xfe, PT ;  /* 0x000000fe2c00780c */ /* 0x000fda0003f46070 */
[----:B------:R-:W-:Y:S05]  /*2a90*/  @!P2 BRA `(.L_x_27) ;  /* 0x000000000080a947 */ /* 0x000fea0003800000 */
[----:B------:R-:W-:-:S13]  /*2aa0*/  ISETP.GT.AND P2, PT, R10, 0xfe, PT ;  /* 0x000000fe0a00780c */ /* 0x000fda0003f44270 */
[----:B------:R-:W-:Y:S05]  /*2ab0*/  @P2 BRA `(.L_x_28) ;  /* 0x00000000006c2947 */ /* 0x000fea0003800000 */
[----:B------:R-:W-:-:S13]  /*2ac0*/  ISETP.GE.AND P2, PT, R10, 0x1, PT ;  /* 0x000000010a00780c */ /* 0x000fda0003f46270 */
[----:B------:R-:W-:Y:S05]  /*2ad0*/  @P2 BRA `(.L_x_29) ;  /* 0x0000000000982947 */ /* 0x000fea0003800000 */
[----:B------:R-:W-:Y:S02]  /*2ae0*/  ISETP.GE.AND P2, PT, R10, -0x18, PT ;  /* 0xffffffe80a00780c */ /* 0x000fe40003f46270 */
[----:B------:R-:W-:-:S11]  /*2af0*/  LOP3.LUT R0, R0, 0x80000000, RZ, 0xc0, !PT ;  /* 0x8000000000007812 */ /* 0x000fd600078ec0ff */
[----:B------:R-:W-:Y:S05]  /*2b00*/  @!P2 BRA `(.L_x_29) ;  /* 0x00000000008ca947 */ /* 0x000fea0003800000 */
[CCC-:B------:R-:W-:Y:S01]  /*2b10*/  FFMA.RZ R11, R45.reuse, R3.reuse, R46.reuse ;  /* 0x000000032d0b7223 */ /* 0x1c0fe2000000c02e */
[CCC-:B------:R-:W-:Y:S01]  /*2b20*/  FFMA.RP R44, R45.reuse, R3.reuse, R46.reuse ;  /* 0x000000032d2c7223 */ /* 0x1c0fe2000000802e */
[----:B------:R-:W-:Y:S01]  /*2b30*/  FFMA.RM R45, R45, R3, R46 ;  /* 0x000000032d2d7223 */ /* 0x000fe2000000402e */
[C---:B------:R-:W-:Y:S01]  /*2b40*/  VIADD R3, R10.reuse, 0x20 ;  /* 0x000000200a037836 */ /* 0x040fe20000000000 */
[C---:B------:R-:W-:Y:S02]  /*2b50*/  ISETP.NE.AND P4, PT, R10.reuse, RZ, PT ;  /* 0x000000ff0a00720c */ /* 0x040fe40003f85270 */
[----:B------:R-:W-:Y:S02]  /*2b60*/  LOP3.LUT R11, R11, 0x7fffff, RZ, 0xc0, !PT ;  /* 0x007fffff0b0b7812 */ /* 0x000fe400078ec0ff */
[----:B------:R-:W-:Y:S02]  /*2b70*/  ISETP.NE.AND P3, PT, R10, RZ, PT ;  /* 0x000000ff0a00720c */ /* 0x000fe40003f65270 */
[----:B------:R-:W-:-:S02]  /*2b80*/  LOP3.LUT R46, R11, 0x800000, RZ, 0xfc, !PT ;  /* 0x008000000b2e7812 */ /* 0x000fc400078efcff */
[----:B------:R-:W-:Y:S02]  /*2b90*/  IADD3 R10, PT, PT, -R10, RZ, RZ ;  /* 0x000000ff0a0a7210 */ /* 0x000fe40007ffe1ff */
[----:B------:R-:W-:Y:S02]  /*2ba0*/  SHF.L.U32 R3, R46, R3, RZ ;  /* 0x000000032e037219 */ /* 0x000fe400000006ff */
[----:B------:R-:W-:Y:S02]  /*2bb0*/  FSETP.NEU.FTZ.AND P2, PT, R44, R45, PT ;  /* 0x0000002d2c00720b */ /* 0x000fe40003f5d000 */
[----:B------:R-:W-:Y:S02]  /*2bc0*/  SEL R11, R10, RZ, P4 ;  /* 0x000000ff0a0b7207 */ /* 0x000fe40002000000 */
[----:B------:R-:W-:Y:S02]  /*2bd0*/  ISETP.NE.AND P3, PT, R3, RZ, P3 ;  /* 0x000000ff0300720c */ /* 0x000fe40001f65270 */
[----:B------:R-:W-:-:S02]  /*2be0*/  SHF.R.U32.HI R46, RZ, R11, R46 ;  /* 0x0000000bff2e7219 */ /* 0x000fc4000001162e */
[----:B------:R-:W-:Y:S02]  /*2bf0*/  PLOP3.LUT P2, PT, P2, P3, PT, 0xf8, 0x8f ;  /* 0x00000000008f781c */ /* 0x000fe40001747f70 */
[----:B------:R-:W-:Y:S02]  /*2c00*/  SHF.R.U32.HI R10, RZ, 0x1, R46 ;  /* 0x00000001ff0a7819 */ /* 0x000fe4000001162e */
[----:B------:R-:W-:-:S04]  /*2c10*/  SEL R3, RZ, 0x1, !P2 ;  /* 0x00000001ff037807 */ /* 0x000fc80005000000 */
[----:B------:R-:W-:-:S04]  /*2c20*/  LOP3.LUT R3, R3, 0x1, R10, 0xf8, !PT ;  /* 0x0000000103037812 */ /* 0x000fc800078ef80a */
[----:B------:R-:W-:-:S05]  /*2c30*/  LOP3.LUT R3, R3, R46, RZ, 0xc0, !PT ;  /* 0x0000002e03037212 */ /* 0x000fca00078ec0ff */
[----:B------:R-:W-:-:S05]  /*2c40*/  IMAD.IADD R3, R10, 0x1, R3 ;  /* 0x000000010a037824 */ /* 0x000fca00078e0203 */
[----:B------:R-:W-:Y:S01]  /*2c50*/  LOP3.LUT R0, R3, R0, RZ, 0xfc, !PT ;  /* 0x0000000003007212 */ /* 0x000fe200078efcff */
[----:B------:R-:W-:Y:S06]  /*2c60*/  BRA `(.L_x_29) ;  /* 0x0000000000347947 */ /* 0x000fec0003800000 */
.L_x_28:
[----:B------:R-:W-:-:S04]  /*2c70*/  LOP3.LUT R0, R0, 0x80000000, RZ, 0xc0, !PT ;  /* 0x8000000000007812 */ /* 0x000fc800078ec0ff */
[----:B------:R-:W-:Y:S01]  /*2c80*/  LOP3.LUT R0, R0, 0x7f800000, RZ, 0xfc, !PT ;  /* 0x7f80000000007812 */ /* 0x000fe200078efcff */
[----:B------:R-:W-:Y:S06]  /*2c90*/  BRA `(.L_x_29) ;  /* 0x0000000000287947 */ /* 0x000fec0003800000 */
.L_x_27:
[----:B------:R-:W-:Y:S01]  /*2ca0*/  LEA R0, R11, R0, 0x17 ;  /* 0x000000000b007211 */ /* 0x000fe200078eb8ff */
[----:B------:R-:W-:Y:S06]  /*2cb0*/  BRA `(.L_x_29) ;  /* 0x0000000000207947 */ /* 0x000fec0003800000 */
.L_x_26:
[----:B------:R-:W-:-:S04]  /*2cc0*/  LOP3.LUT R0, R3, 0x80000000, R0, 0x48, !PT ;  /* 0x8000000003007812 */ /* 0x000fc800078e4800 */
[----:B------:R-:W-:Y:S01]  /*2cd0*/  LOP3.LUT R0, R0, 0x7f800000, RZ, 0xfc, !PT ;  /* 0x7f80000000007812 */ /* 0x000fe200078efcff */
[----:B------:R-:W-:Y:S06]  /*2ce0*/  BRA `(.L_x_29) ;  /* 0x0000000000147947 */ /* 0x000fec0003800000 */
.L_x_25:
[----:B------:R-:W-:Y:S01]  /*2cf0*/  LOP3.LUT R0, R3, 0x80000000, R0, 0x48, !PT ;  /* 0x8000000003007812 */ /* 0x000fe200078e4800 */
[----:B------:R-:W-:Y:S06]  /*2d00*/  BRA `(.L_x_29) ;  /* 0x00000000000c7947 */ /* 0x000fec0003800000 */
.L_x_24:
[----:B------:R-:W0:Y:S01]  /*2d10*/  MUFU.RSQ R0, -QNAN ;  /* 0xffc0000000007908 */ /* 0x000e220000001400 */
[----:B------:R-:W-:Y:S05]  /*2d20*/  BRA `(.L_x_29) ;  /* 0x0000000000047947 */ /* 0x000fea0003800000 */
.L_x_23:
[----:B------:R-:W-:-:S07]  /*2d30*/  FADD.FTZ R0, R0, R3 ;  /* 0x0000000300007221 */ /* 0x000fce0000010000 */
.L_x_29:
[----:B------:R-:W-:-:S04]  /*2d40*/  IMAD.MOV.U32 R3, RZ, RZ, 0x0 ;  /* 0x00000000ff037424 */ /* 0x000fc800078e00ff */
[----:B0-----:R-:W-:Y:S05]  /*2d50*/  RET.REL.NODEC R2 `(_Z8r4_rkf45PiPfS0_S0_S0_S0_S0_ffff) ;  /* 0xffffffd002a87950 */ /* 0x001fea0003c3ffff */
        .type           $_Z8r4_rkf45PiPfS0_S0_S0_S0_S0_ffff$__internal_accurate_pow,@function
        .size           $_Z8r4_rkf45PiPfS0_S0_S0_S0_S0_ffff$__internal_accurate_pow,(.L_x_34 - $_Z8r4_rkf45PiPfS0_S0_S0_S0_S0_ffff$__internal_accurate_pow)
$_Z8r4_rkf45PiPfS0_S0_S0_S0_S0_ffff$__internal_accurate_pow:
[----:B------:R-:W-:Y:S01]  /*2d60*/  ISETP.GT.U32.AND P2, PT, R13, 0xfffff, PT ;  /* 0x000fffff0d00780c */ /* 0x000fe20003f44070 */
[----:B------:R-:W-:Y:S01]  /*2d70*/  IMAD.MOV.U32 R3, RZ, RZ, R13 ;  /* 0x000000ffff037224 */ /* 0x000fe200078e000d */
[----:B------:R-:W-:Y:S01]  /*2d80*/  MOV R2, R14 ;  /* 0x0000000e00027202 */ /* 0x000fe20000000f00 */
[----:B------:R-:W-:Y:S01]  /*2d90*/  IMAD.MOV.U32 R16, RZ, RZ, RZ ;  /* 0x000000ffff107224 */ /* 0x000fe200078e00ff */
[----:B------:R-:W-:Y:S01]  /*2da0*/  MOV R22, 0x41ad3b5a ;  /* 0x41ad3b5a00167802 */ /* 0x000fe20000000f00 */
[----:B------:R-:W-:Y:S01]  /*2db0*/  IMAD.MOV.U32 R23, RZ, RZ, 0x3ed0f5d2 ;  /* 0x3ed0f5d2ff177424 */ /* 0x000fe200078e00ff */
[----:B------:R-:W-:Y:S01]  /*2dc0*/  UMOV UR28, 0x7d2cafe2 ;  /* 0x7d2cafe2001c7882 */ /* 0x000fe20000000000 */
[----:B------:R-:W-:Y:S01]  /*2dd0*/  UMOV UR29, 0x3eb0f5ff ;  /* 0x3eb0f5ff001d7882 */ /* 0x000fe20000000000 */
[----:B------:R-:W-:Y:S01]  /*2de0*/  UMOV UR30, 0x3b39803f ;  /* 0x3b39803f001e7882 */ /* 0x000fe20000000000 */
[----:B------:R-:W-:-:S04]  /*2df0*/  UMOV UR31, 0x3c7abc9e ;  /* 0x3c7abc9e001f7882 */ /* 0x000fc80000000000 */
[----:B------:R-:W-:Y:S01]  /*2e00*/  @!P2 DMUL R26, R2, 1.80143985094819840000e+16 ;  /* 0x43500000021aa828 */ /* 0x000fe20000000000 */
[----:B------:R-:W-:-:S09]  /*2e10*/  MOV R2, R13 ;  /* 0x0000000d00027202 */ /* 0x000fd20000000f00 */
[----:B------:R-:W-:Y:S01]  /*2e20*/  @!P2 IMAD.MOV.U32 R2, RZ, RZ, R27 ;  /* 0x000000ffff02a224 */ /* 0x000fe200078e001b */
[----:B------:R-:W-:-:S04]  /*2e30*/  @!P2 MOV R14, R26 ;  /* 0x0000001a000ea202 */ /* 0x000fc80000000f00 */
[----:B------:R-:W-:-:S04]  /*2e40*/  LOP3.LUT R2, R2, 0x800fffff, RZ, 0xc0, !PT ;  /* 0x800fffff02027812 */ /* 0x000fc800078ec0ff */
[----:B------:R-:W-:-:S04]  /*2e50*/  LOP3.LUT R15, R2, 0x3ff00000, RZ, 0xfc, !PT ;  /* 0x3ff00000020f7812 */ /* 0x000fc800078efcff */
[----:B------:R-:W-:-:S13]  /*2e60*/  ISETP.GE.U32.AND P3, PT, R15, 0x3ff6a09f, PT ;  /* 0x3ff6a09f0f00780c */ /* 0x000fda0003f66070 */
[----:B------:R-:W-:-:S05]  /*2e70*/  @P3 VIADD R3, R15, 0xfff00000 ;  /* 0xfff000000f033836 */ /* 0x000fca0000000000 */
[----:B------:R-:W-:-:S06]  /*2e80*/  @P3 MOV R15, R3 ;  /* 0x00000003000f3202 */ /* 0x000fcc0000000f00 */
[C---:B------:R-:W-:Y:S02]  /*2e90*/  DADD R20, R14.reuse, 1 ;  /* 0x3ff000000e147429 */ /* 0x040fe40000000000 */
[----:B------:R-:W-:-:S04]  /*2ea0*/  DADD R14, R14, -1 ;  /* 0xbff000000e0e7429 */ /* 0x000fc80000000000 */
[----:B------:R-:W0:Y:S02]  /*2eb0*/  MUFU.RCP64H R17, R21 ;  /* 0x0000001500117308 */ /* 0x000e240000001800 */
[----:B0-----:R-:W-:-:S08]  /*2ec0*/  DFMA R2, -R20, R16, 1 ;  /* 0x3ff000001402742b */ /* 0x001fd00000000110 */
[----:B------:R-:W-:-:S08]  /*2ed0*/  DFMA R2, R2, R2, R2 ;  /* 0x000000020202722b */ /* 0x000fd00000000002 */
[----:B------:R-:W-:-:S08]  /*2ee0*/  DFMA R16, R16, R2, R16 ;  /* 0x000000021010722b */ /* 0x000fd00000000010 */
[----:B------:R-:W-:-:S08]  /*2ef0*/  DMUL R2, R14, R16 ;  /* 0x000000100e027228 */ /* 0x000fd00000000000 */
[----:B------:R-:W-:-:S08]  /*2f00*/  DFMA R2, R14, R16, R2 ;  /* 0x000000100e02722b */ /* 0x000fd00000000002 */
[----:B------:R-:W-:-:S08]  /*2f10*/  DMUL R18, R2, R2 ;  /* 0x0000000202127228 */ /* 0x000fd00000000000 */
[----:B------:R-:W-:Y:S01]  /*2f20*/  DFMA R20, R18, UR28, R22 ;  /* 0x0000001c12147c2b */ /* 0x000fe20008000016 */
[----:B------:R-:W-:Y:S01]  /*2f30*/  UMOV UR28, 0x75488a3f ;  /* 0x75488a3f001c7882 */ /* 0x000fe20000000000 */
[----:B------:R-:W-:Y:S01]  /*2f40*/  UMOV UR29, 0x3ef3b20a ;  /* 0x3ef3b20a001d7882 */ /* 0x000fe20000000000 */
[----:B------:R-:W-:-:S05]  /*2f50*/  DADD R22, R14, -R2 ;  /* 0x000000000e167229 */ /* 0x000fca0000000802 */
[----:B------:R-:W-:Y:S01]  /*2f60*/  DFMA R20, R18, R20, UR28 ;  /* 0x0000001c12147e2b */ /* 0x000fe20008000014 */
[----:B------:R-:W-:Y:S01]  /*2f70*/  UMOV UR28, 0xe4faecd5 ;  /* 0xe4faecd5001c7882 */ /* 0x000fe20000000000 */
[----:B------:R-:W-:Y:S01]  /*2f80*/  UMOV UR29, 0x3f1745cd ;  /* 0x3f1745cd001d7882 */ /* 0x000fe20000000000 */
[----:B------:R-:W-:Y:S02]  /*2f90*/  DADD R28, R22, R22 ;  /* 0x00000000161c7229 */ /* 0x000fe40000000016 */
[----:B------:R-:W-:-:S03]  /*2fa0*/  DMUL R22, R2, R2 ;  /* 0x0000000202167228 */ /* 0x000fc60000000000 */
[----:B------:R-:W-:Y:S01]  /*2fb0*/  DFMA R20, R18, R20, UR28 ;  /* 0x0000001c12147e2b */ /* 0x000fe20008000014 */
[----:B------:R-:W-:Y:S01]  /*2fc0*/  UMOV UR28, 0x258a578b ;  /* 0x258a578b001c7882 */ /* 0x000fe20000000000 */
[----:B------:R-:W-:Y:S01]  /*2fd0*/  UMOV UR29, 0x3f3c71c7 ;  /* 0x3f3c71c7001d7882 */ /* 0x000fe20000000000 */
[----:B------:R-:W-:Y:S02]  /*2fe0*/  DFMA R28, R14, -R2, R28 ;  /* 0x800000020e1c722b */ /* 0x000fe4000000001c */
[----:B------:R-:W-:-:S03]  /*2ff0*/  DMUL R14, R2, R22 ;  /* 0x00000016020e7228 */ /* 0x000fc60000000000 */
[----:B------:R-:W-:Y:S01]  /*3000*/  DFMA R20, R18, R20, UR28 ;  /* 0x0000001c12147e2b */ /* 0x000fe20008000014 */
[----:B------:R-:W-:Y:S01]  /*3010*/  UMOV UR28, 0x9242b910 ;  /* 0x9242b910001c7882 */ /* 0x000fe20000000000 */
[----:B------:R-:W-:Y:S01]  /*3020*/  UMOV UR29, 0x3f624924 ;  /* 0x3f624924001d7882 */ /* 0x000fe20000000000 */
[----:B------:R-:W-:Y:S02]  /*3030*/  DMUL R16, R16, R28 ;  /* 0x0000001c10107228 */ /* 0x000fe40000000000 */
[C---:B------:R-:W-:Y:S02]  /*3040*/  DFMA R32, R2.reuse, R22, -R14 ;  /* 0x000000160220722b */ /* 0x040fe4000000080e */
[----:B------:R-:W-:Y:S02]  /*3050*/  DFMA R28, R2, R2, -R22 ;  /* 0x00000002021c722b */ /* 0x000fe40000000816 */
[----:B------:R-:W-:Y:S01]  /*3060*/  DFMA R20, R18, R20, UR28 ;  /* 0x0000001c12147e2b */ /* 0x000fe20008000014 */
[----:B------:R-:W-:Y:S01]  /*3070*/  UMOV UR28, 0x99999dfb ;  /* 0x99999dfb001c7882 */ /* 0x000fe20000000000 */
[----:B------:R-:W-:-:S02]  /*3080*/  UMOV UR29, 0x3f899999 ;  /* 0x3f899999001d7882 */ /* 0x000fc40000000000 */
[----:B------:R-:W-:-:S04]  /*3090*/  DFMA R32, R16, R22, R32 ;  /* 0x000000161020722b */ /* 0x000fc80000000020 */
[----:B------:R-:W-:Y:S01]  /*30a0*/  DFMA R24, R18, R20, UR28 ;  /* 0x0000001c12187e2b */ /* 0x000fe20008000014 */
[----:B------:R-:W-:Y:S01]  /*30b0*/  UMOV UR28, 0x55555555 ;  /* 0x55555555001c7882 */ /* 0x000fe20000000000 */
[----:B------:R-:W-:-:S06]  /*30c0*/  UMOV UR29, 0x3fb55555 ;  /* 0x3fb55555001d7882 */ /* 0x000fcc0000000000 */
[----:B------:R-:W-:-:S08]  /*30d0*/  DFMA R20, R18, R24, UR28 ;  /* 0x0000001c12147e2b */ /* 0x000fd00008000018 */
[----:B------:R-:W-:Y:S01]  /*30e0*/  DADD R30, -R20, UR28 ;  /* 0x0000001c141e7e29 */ /* 0x000fe20008000100 */
[----:B------:R-:W-:Y:S01]  /*30f0*/  UMOV UR28, 0xb9e7b0 ;  /* 0x00b9e7b0001c7882 */ /* 0x000fe20000000000 */
[----:B------:R-:W-:-:S06]  /*3100*/  UMOV UR29, 0x3c46a4cb ;  /* 0x3c46a4cb001d7882 */ /* 0x000fcc0000000000 */
[----:B------:R-:W-:Y:S01]  /*3110*/  DFMA R24, R18, R24, R30 ;  /* 0x000000181218722b */ /* 0x000fe2000000001e */
[----:B------:R-:W-:Y:S01]  /*3120*/  IADD3 R31, PT, PT, R17, 0x100000, RZ ;  /* 0x00100000111f7810 */ /* 0x000fe20007ffe0ff */
[----:B------:R-:W-:-:S06]  /*3130*/  IMAD.MOV.U32 R30, RZ, RZ, R16 ;  /* 0x000000ffff1e7224 */ /* 0x000fcc00078e0010 */
[----:B------:R-:W-:Y:S01]  /*3140*/  DADD R24, R24, -UR28 ;  /* 0x8000001c18187e29 */ /* 0x000fe20008000000 */
[----:B------:R-:W-:Y:S01]  /*3150*/  UMOV UR28, 0x80000000 ;  /* 0x80000000001c7882 */ /* 0x000fe20000000000 */
[----:B------:R-:W-:Y:S01]  /*3160*/  DFMA R28, R2, R30, R28 ;  /* 0x0000001e021c722b */ /* 0x000fe2000000001c */
[----:B------:R-:W-:-:S05]  /*3170*/  UMOV UR29, 0x43300000 ;  /* 0x43300000001d7882 */ /* 0x000fca0000000000 */
[----:B------:R-:W-:Y:S02]  /*3180*/  DADD R18, R20, R24 ;  /* 0x0000000014127229 */ /* 0x000fe40000000018 */
[----:B------:R-:W-:-:S06]  /*3190*/  DFMA R28, R2, R28, R32 ;  /* 0x0000001c021c722b */ /* 0x000fcc0000000020 */
[----:B------:R-:W-:Y:S02]  /*31a0*/  DMUL R22, R18, R14 ;  /* 0x0000000e12167228 */ /* 0x000fe40000000000 */
[----:B------:R-:W-:-:S06]  /*31b0*/  DADD R20, R20, -R18 ;  /* 0x0000000014147229 */ /* 0x000fcc0000000812 */
[----:B------:R-:W-:Y:S02]  /*31c0*/  DFMA R30, R18, R14, -R22 ;  /* 0x0000000e121e722b */ /* 0x000fe40000000816 */
[----:B------:R-:W-:-:S06]  /*31d0*/  DADD R20, R24, R20 ;  /* 0x0000000018147229 */ /* 0x000fcc0000000014 */
[----:B------:R-:W-:-:S08]  /*31e0*/  DFMA R28, R18, R28, R30 ;  /* 0x0000001c121c722b */ /* 0x000fd0000000001e */
[----:B------:R-:W-:-:S08]  /*31f0*/  DFMA R20, R20, R14, R28 ;  /* 0x0000000e1414722b */ /* 0x000fd0000000001c */
[----:B------:R-:W-:-:S08]  /*3200*/  DADD R18, R22, R20 ;  /* 0x0000000016127229 */ /* 0x000fd00000000014 */
[--C-:B------:R-:W-:Y:S02]  /*3210*/  DADD R14, R2, R18.reuse ;  /* 0x00000000020e7229 */ /* 0x100fe40000000012 */
[----:B------:R-:W-:-:S06]  /*3220*/  DADD R22, R22, -R18 ;  /* 0x0000000016167229 */ /* 0x000fcc0000000812 */
[----:B------:R-:W-:Y:S02]  /*3230*/  DADD R2, R2, -R14 ;  /* 0x0000000002027229 */ /* 0x000fe4000000080e */
[----:B------:R-:W-:-:S06]  /*3240*/  DADD R22, R20, R22 ;  /* 0x0000000014167229 */ /* 0x000fcc0000000016 */
[----:B------:R-:W-:Y:S01]  /*3250*/  DADD R2, R18, R2 ;  /* 0x0000000012027229 */ /* 0x000fe20000000002 */
[----:B------:R-:W-:Y:S02]  /*3260*/  SHF.R.U32.HI R18, RZ, 0x14, R13 ;  /* 0x00000014ff127819 */ /* 0x000fe4000001160d */
[----:B------:R-:W-:-:S05]  /*3270*/  @!P2 LEA.HI R18, R27, 0xffffffca, RZ, 0xc ;  /* 0xffffffca1b12a811 */ /* 0x000fca00078f60ff */
[----:B------:R-:W-:Y:S01]  /*3280*/  DADD R2, R22, R2 ;  /* 0x0000000016027229 */ /* 0x000fe20000000002 */
[C---:B------:R-:W-:Y:S01]  /*3290*/  IADD3 R13, PT, PT, R18.reuse, -0x3ff, RZ ;  /* 0xfffffc01120d7810 */ /* 0x040fe20007ffe0ff */
[----:B------:R-:W-:-:S06]  /*32a0*/  @P3 VIADD R13, R18, 0xfffffc02 ;  /* 0xfffffc02120d3836 */ /* 0x000fcc0000000000 */
[----:B------:R-:W-:Y:S01]  /*32b0*/  DADD R2, R16, R2 ;  /* 0x0000000010027229 */ /* 0x000fe20000000002 */
[----:B------:R-:W-:Y:S01]  /*32c0*/  HFMA2 R17, -RZ, RZ, 3.59375, 0 ;  /* 0x43300000ff117431 */ /* 0x000fe200000001ff */
[----:B------:R-:W-:-:S06]  /*32d0*/  LOP3.LUT R16, R13, 0x80000000, RZ, 0x3c, !PT ;  /* 0x800000000d107812 */ /* 0x000fcc00078e3cff */
[----:B------:R-:W-:Y:S01]  /*32e0*/  DADD R18, R16, -UR28 ;  /* 0x8000001c10127e29 */ /* 0x000fe20008000000 */
[----:B------:R-:W-:Y:S01]  /*32f0*/  UMOV UR28, 0xfefa39ef ;  /* 0xfefa39ef001c7882 */ /* 0x000fe20000000000 */
[----:B------:R-:W-:Y:S01]  /*3300*/  DADD R16, R14, R2 ;  /* 0x000000000e107229 */ /* 0x000fe20000000002 */
[----:B------:R-:W-:-:S07]  /*3310*/  UMOV UR29, 0x3fe62e42 ;  /* 0x3fe62e42001d7882 */ /* 0x000fce0000000000 */
[--C-:B------:R-:W-:Y:S02]  /*3320*/  DFMA R20, R18, UR28, R16.reuse ;  /* 0x0000001c12147c2b */ /* 0x100fe40008000010 */
[----:B------:R-:W-:-:S06]  /*3330*/  DADD R14, R14, -R16 ;  /* 0x000000000e0e7229 */ /* 0x000fcc0000000810 */
[----:B------:R-:W-:Y:S02]  /*3340*/  DFMA R22, R18, -UR28, R20 ;  /* 0x8000001c12167c2b */ /* 0x000fe40008000014 */
[----:B------:R-:W-:-:S06]  /*3350*/  DADD R14, R2, R14 ;  /* 0x00000000020e7229 */ /* 0x000fcc000000000e */
[----:B------:R-:W-:-:S08]  /*3360*/  DADD R22, -R16, R22 ;  /* 0x0000000010167229 */ /* 0x000fd00000000116 */
[----:B------:R-:W-:-:S08]  /*3370*/  DADD R14, R14, -R22 ;  /* 0x000000000e0e7229 */ /* 0x000fd00000000816 */
[----:B------:R-:W-:Y:S01]  /*3380*/  DFMA R14, R18, UR30, R14 ;  /* 0x0000001e120e7c2b */ /* 0x000fe2000800000e */
[----:B------:R-:W-:Y:S01]  /*3390*/  UMOV UR30, 0x9999999a ;  /* 0x9999999a001e7882 */ /* 0x000fe20000000000 */
[----:B------:R-:W-:-:S06]  /*33a0*/  UMOV UR31, 0x3fc99999 ;  /* 0x3fc99999001f7882 */ /* 0x000fcc0000000000 */
[----:B------:R-:W-:-:S08]  /*33b0*/  DADD R16, R20, R14 ;  /* 0x0000000014107229 */ /* 0x000fd0000000000e */
[----:B------:R-:W-:Y:S02]  /*33c0*/  DADD R20, R20, -R16 ;  /* 0x0000000014147229 */ /* 0x000fe40000000810 */
[----:B------:R-:W-:-:S06]  /*33d0*/  DMUL R2, R16, UR30 ;  /* 0x0000001e10027c28 */ /* 0x000fcc0008000000 */
[----:B------:R-:W-:Y:S02]  /*33e0*/  DADD R18, R14, R20 ;  /* 0x000000000e127229 */ /* 0x000fe40000000014 */
[----:B------:R-:W-:-:S08]  /*33f0*/  DFMA R16, R16, UR30, -R2 ;  /* 0x0000001e10107c2b */ /* 0x000fd00008000802 */
[----:B------:R-:W-:Y:S01]  /*3400*/  DFMA R18, R18, UR30, R16 ;  /* 0x0000001e12127c2b */ /* 0x000fe20008000010 */
[----:B------:R-:W-:Y:S01]  /*3410*/  IMAD.MOV.U32 R16, RZ, RZ, 0x652b82fe ;  /* 0x652b82feff107424 */ /* 0x000fe200078e00ff */
[----:B------:R-:W-:-:S06]  /*3420*/  MOV R17, 0x3ff71547 ;  /* 0x3ff7154700117802 */ /* 0x000fcc0000000f00 */
[----:B------:R-:W-:-:S08]  /*3430*/  DADD R14, R2, R18 ;  /* 0x00000000020e7229 */ /* 0x000fd00000000012 */
[----:B------:R-:W-:Y:S02]  /*3440*/  DFMA R16, R14, R16, 6.75539944105574400000e+15 ;  /* 0x433800000e10742b */ /* 0x000fe40000000010 */
[----:B------:R-:W-:Y:S01]  /*3450*/  FSETP.GEU.AND P2, PT, |R15|, 4.1917929649353027344, PT ;  /* 0x4086232b0f00780b */ /* 0x000fe20003f4e200 */
[----:B------:R-:W-:-:S05]  /*3460*/  DADD R2, R2, -R14 ;  /* 0x0000000002027229 */ /* 0x000fca000000080e */
[----:B------:R-:W-:-:S03]  /*3470*/  DADD R20, R16, -6.75539944105574400000e+15 ;  /* 0xc338000010147429 */ /* 0x000fc60000000000 */
[----:B------:R-:W-:-:S05]  /*3480*/  DADD R18, R18, R2 ;  /* 0x0000000012127229 */ /* 0x000fca0000000002 */
[----:B------:R-:W-:Y:S01]  /*3490*/  DFMA R22, R20, -UR28, R14 ;  /* 0x8000001c14167c2b */ /* 0x000fe2000800000e */
[----:B------:R-:W-:Y:S01]  /*34a0*/  UMOV UR28, 0x3b39803f ;  /* 0x3b39803f001c7882 */ /* 0x000fe20000000000 */
[----:B------:R-:W-:-:S06]  /*34b0*/  UMOV UR29, 0x3c7abc9e ;  /* 0x3c7abc9e001d7882 */ /* 0x000fcc0000000000 */
[----:B------:R-:W-:Y:S01]  /*34c0*/  DFMA R20, R20, -UR28, R22 ;  /* 0x8000001c14147c2b */ /* 0x000fe20008000016 */
[----:B------:R-:W-:Y:S01]  /*34d0*/  UMOV UR28, 0x69ce2bdf ;  /* 0x69ce2bdf001c7882 */ /* 0x000fe20000000000 */
[----:B------:R-:W-:Y:S01]  /*34e0*/  IMAD.MOV.U32 R22, RZ, RZ, -0x35dec16 ;  /* 0xfca213eaff167424 */ /* 0x000fe200078e00ff */
[----:B------:R-:W-:Y:S01]  /*34f0*/  MOV R23, 0x3e928af3 ;  /* 0x3e928af300177802 */ /* 0x000fe20000000f00 */
[----:B------:R-:W-:-:S05]  /*3500*/  UMOV UR29, 0x3e5ade15 ;  /* 0x3e5ade15001d7882 */ /* 0x000fca0000000000 */
[----:B------:R-:W-:Y:S01]  /*3510*/  DFMA R22, R20, UR28, R22 ;  /* 0x0000001c14167c2b */ /* 0x000fe20008000016 */
[----:B------:R-:W-:Y:S01]  /*3520*/  UMOV UR28, 0x62401315 ;  /* 0x62401315001c7882 */ /* 0x000fe20000000000 */
[----:B------:R-:W-:-:S06]  /*3530*/  UMOV UR29, 0x3ec71dee ;  /* 0x3ec71dee001d7882 */ /* 0x000fcc0000000000 */
[----:B------:R-:W-:Y:S01]  /*3540*/  DFMA R22, R20, R22, UR28 ;  /* 0x0000001c14167e2b */ /* 0x000fe20008000016 */
        /* <DEDUP_REMOVED lines=20> */
[----:B------:R-:W-:-:S08]  /*3690*/  DFMA R22, R20, R22, UR28 ;  /* 0x0000001c14167e2b */ /* 0x000fd00008000016 */
[----:B------:R-:W-:-:S08]  /*36a0*/  DFMA R22, R20, R22, 1 ;  /* 0x3ff000001416742b */ /* 0x000fd00000000016 */
[----:B------:R-:W-:-:S10]  /*36b0*/  DFMA R22, R20, R22, 1 ;  /* 0x3ff000001416742b */ /* 0x000fd40000000016 */
[----:B------:R-:W-:Y:S01]  /*36c0*/  IMAD R3, R16, 0x100000, R23 ;  /* 0x0010000010037824 */ /* 0x000fe200078e0217 */
[----:B------:R-:W-:Y:S01]  /*36d0*/  MOV R2, R22 ;  /* 0x0000001600027202 */ /* 0x000fe20000000f00 */
[----:B------:R-:W-:Y:S06]  /*36e0*/  @!P2 BRA `(.L_x_30) ;  /* 0x000000000038a947 */ /* 0x000fec0003800000 */
[----:B------:R-:W-:Y:S01]  /*36f0*/  FSETP.GEU.AND P3, PT, |R15|, 4.2275390625, PT ;  /* 0x408748000f00780b */ /* 0x000fe20003f6e200 */
[C---:B------:R-:W-:Y:S02]  /*3700*/  DADD R2, R14.reuse, +INF ;  /* 0x7ff000000e027429 */ /* 0x040fe40000000000 */
[----:B------:R-:W-:-:S08]  /*3710*/  DSETP.GEU.AND P2, PT, R14, RZ, PT ;  /* 0x000000ff0e00722a */ /* 0x000fd00003f4e000 */
[----:B------:R-:W-:Y:S02]  /*3720*/  FSEL R2, R2, RZ, P2 ;  /* 0x000000ff02027208 */ /* 0x000fe40001000000 */
[----:B------:R-:W-:Y:S01]  /*3730*/  FSEL R3, R3, RZ, P2 ;  /* 0x000000ff03037208 */ /* 0x000fe20001000000 */
[----:B------:R-:W-:Y:S06]  /*3740*/  @P3 BRA `(.L_x_30) ;  /* 0x0000000000203947 */ /* 0x000fec0003800000 */
[----:B------:R-:W-:-:S04]  /*3750*/  LEA.HI R2, R16, R16, RZ, 0x1 ;  /* 0x0000001010027211 */ /* 0x000fc800078f08ff */
[----:B------:R-:W-:Y:S01]  /*3760*/  SHF.R.S32.HI R3, RZ, 0x1, R2 ;  /* 0x00000001ff037819 */ /* 0x000fe20000011402 */
[----:B------:R-:W-:-:S04]  /*3770*/  IMAD.MOV.U32 R2, RZ, RZ, R22 ;  /* 0x000000ffff027224 */ /* 0x000fc800078e0016 */
[----:B------:R-:W-:Y:S01]  /*3780*/  IMAD.IADD R14, R16, 0x1, -R3 ;  /* 0x00000001100e7824 */ /* 0x000fe200078e0a03 */
[----:B------:R-:W-:-:S04]  /*3790*/  LEA R3, R3, R23, 0x14 ;  /* 0x0000001703037211 */ /* 0x000fc800078ea0ff */
[----:B------:R-:W-:Y:S02]  /*37a0*/  LEA R15, R14, 0x3ff00000, 0x14 ;  /* 0x3ff000000e0f7811 */ /* 0x000fe400078ea0ff */
[----:B------:R-:W-:-:S06]  /*37b0*/  MOV R14, RZ ;  /* 0x000000ff000e7202 */ /* 0x000fcc0000000f00 */
[----:B------:R-:W-:-:S11]  /*37c0*/  DMUL R2, R2, R14 ;  /* 0x0000000e02027228 */ /* 0x000fd60000000000 */
.L_x_30:
[----:B------:R-:W-:Y:S02]  /*37d0*/  DFMA R14, R18, R2, R2 ;  /* 0x00000002120e722b */ /* 0x000fe40000000002 */
[----:B------:R-:W-:-:S08]  /*37e0*/  DSETP.NEU.AND P2, PT, |R2|, +INF , PT ;  /* 0x7ff000000200742a */ /* 0x000fd00003f4d200 */
[----:B------:R-:W-:Y:S01]  /*37f0*/  FSEL R13, R2, R14, !P2 ;  /* 0x0000000e020d7208 */ /* 0x000fe20005000000 */
[----:B------:R-:W-:Y:S01]  /*3800*/  IMAD.MOV.U32 R2, RZ, RZ, R0 ;  /* 0x000000ffff027224 */ /* 0x000fe200078e0000 */
[----:B------:R-:W-:Y:S02]  /*3810*/  FSEL R14, R3, R15, !P2 ;  /* 0x0000000f030e7208 */ /* 0x000fe40005000000 */
[----:B------:R-:W-:-:S04]  /*3820*/  MOV R3, 0x0 ;  /* 0x0000000000037802 */ /* 0x000fc80000000f00 */
[----:B------:R-:W-:Y:S05]  /*3830*/  RET.REL.NODEC R2 `(_Z8r4_rkf45PiPfS0_S0_S0_S0_S0_ffff) ;  /* 0xffffffc402f07950 */ /* 0x000fea0003c3ffff */
.L_x_31:
[----:B------:R-:W-:-:S00]  /*3840*/  BRA `(.L_x_31) ;  /* 0xfffffffc00fc7947 */ /* 0x000fc0000383ffff */
[----:B------:R-:W-:-:S00]  /*3850*/  NOP ;  /* 0x0000000000007918 */ /* 0x000fc00000000000 */
        /* <DEDUP_REMOVED lines=10> */
.L_x_34:


//--------------------- .nv.shared.reserved.0     --------------------------
	.section	.nv.shared.reserved.0,"aw",@nobits
	.weak		__nv_reservedSMEM_offset_0_alias
	.size		__nv_reservedSMEM_offset_0_alias, 0, 64
	.other		__nv_reservedSMEM_offset_0_alias,@"STO_CUDA_RESERVED_SHARED STV_DEFAULT"
__nv_reservedSMEM_offset_0_alias:
	.zero		0
	.zero		64


//--------------------- .nv.constant0._Z8r4_rkf45PiPfS0_S0_S0_S0_S0_ffff --------------------------
	.section	.nv.constant0._Z8r4_rkf45PiPfS0_S0_S0_S0_S0_ffff,"a",@progbits
	.sectionflags	@""
	.align	4
.nv.constant0._Z8r4_rkf45PiPfS0_S0_S0_S0_S0_ffff:
	.zero		968


//--------------------- SYMBOLS --------------------------

	.type		.nv.reservedSmem.offset0,@object
	.size		.nv.reservedSmem.offset0,0x4
